//
// Generated by NVIDIA NVVM Compiler
//
// Compiler Build ID: CL-36424714
// Cuda compilation tools, release 13.0, V13.0.88
// Based on NVVM 20.0.0
//

.version 9.0
.target sm_100
.address_size 64

	// .globl	_Z9HL_kernelPhjjS_

.visible .entry _Z9HL_kernelPhjjS_(
	.param .u64 .ptr .align 1 _Z9HL_kernelPhjjS__param_0,
	.param .u32 _Z9HL_kernelPhjjS__param_1,
	.param .u32 _Z9HL_kernelPhjjS__param_2,
	.param .u64 .ptr .align 1 _Z9HL_kernelPhjjS__param_3
)
{
	.reg .pred 	%p<27>;
	.reg .b16 	%rs<19>;
	.reg .b32 	%r<130>;
	.reg .b64 	%rd<78>;

	ld.param.u64 	%rd17, [_Z9HL_kernelPhjjS__param_0];
	ld.param.u32 	%r29, [_Z9HL_kernelPhjjS__param_1];
	ld.param.u32 	%r30, [_Z9HL_kernelPhjjS__param_2];
	ld.param.u64 	%rd18, [_Z9HL_kernelPhjjS__param_3];
	cvta.to.global.u64 	%rd1, %rd18;
	cvta.to.global.u64 	%rd2, %rd17;
	mov.u32 	%r31, %ctaid.x;
	mov.u32 	%r1, %ntid.x;
	mov.u32 	%r32, %tid.x;
	mad.lo.s32 	%r2, %r31, %r1, %r32;
	mul.lo.s32 	%r3, %r30, %r29;
	setp.ge.u32 	%p1, %r2, %r3;
	@%p1 bra 	$L__BB0_41;
	cvt.u64.u32 	%rd3, %r30;
	setp.eq.s32 	%p2, %r29, 0;
	add.s32 	%r4, %r29, -1;
	mov.u32 	%r33, %nctaid.x;
	mul.lo.s32 	%r5, %r1, %r33;
	@%p2 bra 	$L__BB0_41;
	cvt.u64.u32 	%rd76, %r2;
	and.b32  	%r6, %r29, -2;
	cvt.u64.u32 	%rd5, %r3;
	cvt.u64.u32 	%rd6, %r5;
$L__BB0_3:
	add.s64 	%rd19, %rd3, %rd76;
	add.s64 	%rd8, %rd19, -1;
	and.b64  	%rd20, %rd8, -4294967296;
	setp.ne.s64 	%p3, %rd20, 0;
	@%p3 bra 	$L__BB0_5;
	cvt.u32.u64 	%r34, %rd3;
	cvt.u32.u64 	%r35, %rd8;
	rem.u32 	%r36, %r35, %r34;
	cvt.u64.u32 	%rd77, %r36;
	bra.uni 	$L__BB0_6;
$L__BB0_5:
	rem.u64 	%rd77, %rd8, %rd3;
$L__BB0_6:
	setp.eq.s32 	%p4, %r4, 0;
	cvt.u32.u64 	%r38, %rd77;
	mul.lo.s32 	%r7, %r29, %r38;
	cvt.u32.u64 	%r39, %rd76;
	mul.lo.s32 	%r8, %r29, %r39;
	add.s32 	%r40, %r39, 1;
	rem.u32 	%r41, %r40, %r30;
	mul.lo.s32 	%r9, %r41, %r29;
	mov.b32 	%r129, 0;
	@%p4 bra 	$L__BB0_29;
	and.b32  	%r44, %r29, -2;
	neg.s32 	%r127, %r44;
	mov.b32 	%r128, 0;
	mov.b32 	%r125, -1;
	mov.u32 	%r123, %r8;
	mov.u32 	%r124, %r29;
	mov.u32 	%r126, %r4;
$L__BB0_8:
	add.s32 	%r45, %r124, -1;
	rem.u32 	%r46, %r45, %r29;
	add.s32 	%r17, %r125, 3;
	add.s32 	%r47, %r125, 2;
	setp.eq.s32 	%p5, %r126, 0;
	selp.b32 	%r48, 0, %r47, %p5;
	cvt.s64.s32 	%rd21, %r123;
	add.s64 	%rd12, %rd2, %rd21;
	ld.global.u8 	%rs1, [%rd12];
	add.s32 	%r49, %r46, %r7;
	cvt.s64.s32 	%rd22, %r49;
	add.s64 	%rd23, %rd2, %rd22;
	ld.global.u8 	%r50, [%rd23];
	add.s32 	%r51, %r128, %r7;
	cvt.s64.s32 	%rd24, %r51;
	add.s64 	%rd13, %rd2, %rd24;
	ld.global.u8 	%r52, [%rd13];
	add.s32 	%r53, %r52, %r50;
	add.s32 	%r54, %r48, %r7;
	cvt.s64.s32 	%rd25, %r54;
	add.s64 	%rd26, %rd2, %rd25;
	ld.global.u8 	%r55, [%rd26];
	add.s32 	%r56, %r53, %r55;
	add.s32 	%r57, %r46, %r8;
	cvt.s64.s32 	%rd27, %r57;
	add.s64 	%rd28, %rd2, %rd27;
	ld.global.u8 	%r58, [%rd28];
	add.s32 	%r59, %r56, %r58;
	add.s32 	%r60, %r48, %r8;
	cvt.s64.s32 	%rd29, %r60;
	add.s64 	%rd30, %rd2, %rd29;
	ld.global.u8 	%r61, [%rd30];
	add.s32 	%r62, %r59, %r61;
	add.s32 	%r63, %r46, %r9;
	cvt.s64.s32 	%rd31, %r63;
	add.s64 	%rd32, %rd2, %rd31;
	ld.global.u8 	%r64, [%rd32];
	add.s32 	%r65, %r62, %r64;
	add.s32 	%r66, %r128, %r9;
	cvt.s64.s32 	%rd33, %r66;
	add.s64 	%rd14, %rd2, %rd33;
	ld.global.u8 	%r67, [%rd14];
	add.s32 	%r68, %r65, %r67;
	add.s32 	%r69, %r48, %r9;
	cvt.s64.s32 	%rd34, %r69;
	add.s64 	%rd35, %rd2, %rd34;
	ld.global.u8 	%r70, [%rd35];
	add.s32 	%r18, %r68, %r70;
	setp.ne.s16 	%p6, %rs1, 1;
	add.s64 	%rd15, %rd1, %rd21;
	@%p6 bra 	$L__BB0_14;
	setp.gt.u32 	%p9, %r18, 1;
	@%p9 bra 	$L__BB0_11;
	mov.b16 	%rs6, 0;
	st.global.u8 	[%rd15], %rs6;
	bra.uni 	$L__BB0_18;
$L__BB0_11:
	and.b32  	%r71, %r18, -2;
	setp.ne.s32 	%p10, %r71, 2;
	@%p10 bra 	$L__BB0_13;
	mov.b16 	%rs5, 1;
	st.global.u8 	[%rd15], %rs5;
	bra.uni 	$L__BB0_18;
$L__BB0_13:
	mov.b16 	%rs4, 0;
	st.global.u8 	[%rd15], %rs4;
	bra.uni 	$L__BB0_18;
$L__BB0_14:
	setp.eq.s32 	%p7, %r18, 6;
	@%p7 bra 	$L__BB0_16;
	setp.ne.s32 	%p8, %r18, 3;
	@%p8 bra 	$L__BB0_17;
$L__BB0_16:
	mov.b16 	%rs2, 1;
	st.global.u8 	[%rd15], %rs2;
	bra.uni 	$L__BB0_18;
$L__BB0_17:
	mov.b16 	%rs3, 0;
	st.global.u8 	[%rd15], %rs3;
$L__BB0_18:
	rem.u32 	%r72, %r124, %r29;
	setp.eq.s32 	%p11, %r126, 1;
	selp.b32 	%r73, 0, %r17, %p11;
	ld.global.u8 	%rs7, [%rd12+1];
	add.s32 	%r74, %r72, %r7;
	cvt.s64.s32 	%rd36, %r74;
	add.s64 	%rd37, %rd2, %rd36;
	ld.global.u8 	%r75, [%rd37];
	ld.global.u8 	%r76, [%rd13+1];
	add.s32 	%r77, %r76, %r75;
	add.s32 	%r78, %r73, %r7;
	cvt.s64.s32 	%rd38, %r78;
	add.s64 	%rd39, %rd2, %rd38;
	ld.global.u8 	%r79, [%rd39];
	add.s32 	%r80, %r77, %r79;
	add.s32 	%r81, %r72, %r8;
	cvt.s64.s32 	%rd40, %r81;
	add.s64 	%rd41, %rd2, %rd40;
	ld.global.u8 	%r82, [%rd41];
	add.s32 	%r83, %r80, %r82;
	add.s32 	%r84, %r73, %r8;
	cvt.s64.s32 	%rd42, %r84;
	add.s64 	%rd43, %rd2, %rd42;
	ld.global.u8 	%r85, [%rd43];
	add.s32 	%r86, %r83, %r85;
	add.s32 	%r87, %r72, %r9;
	cvt.s64.s32 	%rd44, %r87;
	add.s64 	%rd45, %rd2, %rd44;
	ld.global.u8 	%r88, [%rd45];
	add.s32 	%r89, %r86, %r88;
	ld.global.u8 	%r90, [%rd14+1];
	add.s32 	%r91, %r89, %r90;
	add.s32 	%r92, %r73, %r9;
	cvt.s64.s32 	%rd46, %r92;
	add.s64 	%rd47, %rd2, %rd46;
	ld.global.u8 	%r93, [%rd47];
	add.s32 	%r19, %r91, %r93;
	setp.eq.s16 	%p12, %rs7, 1;
	@%p12 bra 	$L__BB0_23;
	setp.eq.s32 	%p13, %r19, 6;
	@%p13 bra 	$L__BB0_21;
	setp.ne.s32 	%p14, %r19, 3;
	@%p14 bra 	$L__BB0_22;
$L__BB0_21:
	mov.b16 	%rs8, 1;
	st.global.u8 	[%rd15+1], %rs8;
	bra.uni 	$L__BB0_28;
$L__BB0_22:
	mov.b16 	%rs9, 0;
	st.global.u8 	[%rd15+1], %rs9;
	bra.uni 	$L__BB0_28;
$L__BB0_23:
	setp.lt.u32 	%p15, %r19, 2;
	@%p15 bra 	$L__BB0_27;
	and.b32  	%r94, %r19, -2;
	setp.ne.s32 	%p16, %r94, 2;
	@%p16 bra 	$L__BB0_26;
	mov.b16 	%rs11, 1;
	st.global.u8 	[%rd15+1], %rs11;
	bra.uni 	$L__BB0_28;
$L__BB0_26:
	mov.b16 	%rs10, 0;
	st.global.u8 	[%rd15+1], %rs10;
	bra.uni 	$L__BB0_28;
$L__BB0_27:
	mov.b16 	%rs12, 0;
	st.global.u8 	[%rd15+1], %rs12;
$L__BB0_28:
	add.s32 	%r127, %r127, 2;
	add.s32 	%r126, %r126, -2;
	add.s32 	%r125, %r125, 2;
	add.s32 	%r124, %r124, 2;
	add.s32 	%r123, %r123, 2;
	add.s32 	%r128, %r128, 2;
	setp.ne.s32 	%p17, %r127, 0;
	mov.u32 	%r129, %r6;
	@%p17 bra 	$L__BB0_8;
$L__BB0_29:
	and.b32  	%r95, %r29, 1;
	setp.eq.b32 	%p18, %r95, 1;
	not.pred 	%p19, %p18;
	@%p19 bra 	$L__BB0_40;
	add.s32 	%r96, %r4, %r129;
	rem.u32 	%r97, %r96, %r29;
	add.s32 	%r98, %r129, 1;
	setp.eq.s32 	%p20, %r98, %r29;
	selp.b32 	%r99, 0, %r98, %p20;
	add.s32 	%r27, %r129, %r8;
	cvt.s64.s32 	%rd48, %r27;
	add.s64 	%rd49, %rd2, %rd48;
	ld.global.u8 	%rs13, [%rd49];
	add.s32 	%r100, %r97, %r7;
	cvt.s64.s32 	%rd50, %r100;
	add.s64 	%rd51, %rd2, %rd50;
	ld.global.u8 	%r101, [%rd51];
	add.s32 	%r102, %r129, %r7;
	cvt.s64.s32 	%rd52, %r102;
	add.s64 	%rd53, %rd2, %rd52;
	ld.global.u8 	%r103, [%rd53];
	add.s32 	%r104, %r103, %r101;
	add.s32 	%r105, %r99, %r7;
	cvt.s64.s32 	%rd54, %r105;
	add.s64 	%rd55, %rd2, %rd54;
	ld.global.u8 	%r106, [%rd55];
	add.s32 	%r107, %r104, %r106;
	add.s32 	%r108, %r97, %r8;
	cvt.s64.s32 	%rd56, %r108;
	add.s64 	%rd57, %rd2, %rd56;
	ld.global.u8 	%r109, [%rd57];
	add.s32 	%r110, %r107, %r109;
	add.s32 	%r111, %r99, %r8;
	cvt.s64.s32 	%rd58, %r111;
	add.s64 	%rd59, %rd2, %rd58;
	ld.global.u8 	%r112, [%rd59];
	add.s32 	%r113, %r110, %r112;
	add.s32 	%r114, %r97, %r9;
	cvt.s64.s32 	%rd60, %r114;
	add.s64 	%rd61, %rd2, %rd60;
	ld.global.u8 	%r115, [%rd61];
	add.s32 	%r116, %r113, %r115;
	add.s32 	%r117, %r129, %r9;
	cvt.s64.s32 	%rd62, %r117;
	add.s64 	%rd63, %rd2, %rd62;
	ld.global.u8 	%r118, [%rd63];
	add.s32 	%r119, %r116, %r118;
	add.s32 	%r120, %r99, %r9;
	cvt.s64.s32 	%rd64, %r120;
	add.s64 	%rd65, %rd2, %rd64;
	ld.global.u8 	%r121, [%rd65];
	add.s32 	%r28, %r119, %r121;
	setp.eq.s16 	%p21, %rs13, 1;
	@%p21 bra 	$L__BB0_35;
	setp.eq.s32 	%p22, %r28, 6;
	@%p22 bra 	$L__BB0_33;
	setp.ne.s32 	%p23, %r28, 3;
	@%p23 bra 	$L__BB0_34;
$L__BB0_33:
	add.s64 	%rd67, %rd1, %rd48;
	mov.b16 	%rs14, 1;
	st.global.u8 	[%rd67], %rs14;
	bra.uni 	$L__BB0_40;
$L__BB0_34:
	add.s64 	%rd69, %rd1, %rd48;
	mov.b16 	%rs15, 0;
	st.global.u8 	[%rd69], %rs15;
	bra.uni 	$L__BB0_40;
$L__BB0_35:
	setp.lt.u32 	%p24, %r28, 2;
	@%p24 bra 	$L__BB0_39;
	and.b32  	%r122, %r28, -2;
	setp.ne.s32 	%p25, %r122, 2;
	@%p25 bra 	$L__BB0_38;
	add.s64 	%rd73, %rd1, %rd48;
	mov.b16 	%rs17, 1;
	st.global.u8 	[%rd73], %rs17;
	bra.uni 	$L__BB0_40;
$L__BB0_38:
	add.s64 	%rd71, %rd1, %rd48;
	mov.b16 	%rs16, 0;
	st.global.u8 	[%rd71], %rs16;
	bra.uni 	$L__BB0_40;
$L__BB0_39:
	add.s64 	%rd75, %rd1, %rd48;
	mov.b16 	%rs18, 0;
	st.global.u8 	[%rd75], %rs18;
$L__BB0_40:
	add.s64 	%rd76, %rd76, %rd6;
	setp.lt.u64 	%p26, %rd76, %rd5;
	@%p26 bra 	$L__BB0_3;
$L__BB0_41:
	bar.sync 	0;
	ret;

}


// ===== COMPILED SASS (sm_100) =====

	.target	sm_100

	.elftype	@"ET_EXEC"


//--------------------- .note.nv.tkinfo           --------------------------
	.section	.note.nv.tkinfo,"",@"SHT_NOTE"
	.sectionflags	@"SHF_NOTE_NV_TKINFO"
	.tkinfo
        /*0018*/ 	.word	0x00000002
        /*0030*/ 	.string	""
        /*0030*/ 	.string	"ptxas"
        /*0030*/ 	.string	"Cuda compilation tools, release 13.0, V13.0.88"
        /*0030*/ 	.string	"Build cuda_13.0.r13.0/compiler.36424714_0"
        /*0030*/ 	.string	"-arch sm_100 -m 64 "



//--------------------- .note.nv.cuinfo           --------------------------
	.section	.note.nv.cuinfo,"",@"SHT_NOTE"
	.sectionflags	@"SHF_NOTE_NV_CUINFO"
        /*0018*/ 	.short	0x0002
        /*001a*/ 	.short	0x0064
        /*001c*/ 	.short	0x0082
	.zero		2


//--------------------- .nv.info                  --------------------------
	.section	.nv.info,"",@"SHT_CUDA_INFO"
	.align	4


	//----- nvinfo : EIATTR_REGCOUNT
	.align		4
        /*0000*/ 	.byte	0x04, 0x2f
        /*0002*/ 	.short	(.L_1 - .L_0)
	.align		4
.L_0:
        /*0004*/ 	.word	index@(_Z9HL_kernelPhjjS_)
        /*0008*/ 	.word	0x00000028


	//----- nvinfo : EIATTR_FRAME_SIZE
	.align		4
.L_1:
        /*000c*/ 	.byte	0x04, 0x11
        /*000e*/ 	.short	(.L_3 - .L_2)
	.align		4
.L_2:
        /*0010*/ 	.word	index@($__internal_0_$__cuda_sm20_rem_u64)
        /*0014*/ 	.word	0x00000000


	//----- nvinfo : EIATTR_FRAME_SIZE
	.align		4
.L_3:
        /*0018*/ 	.byte	0x04, 0x11
        /*001a*/ 	.short	(.L_5 - .L_4)
	.align		4
.L_4:
        /*001c*/ 	.word	index@(_Z9HL_kernelPhjjS_)
        /*0020*/ 	.word	0x00000000


	//----- nvinfo : EIATTR_MIN_STACK_SIZE
	.align		4
.L_5:
        /*0024*/ 	.byte	0x04, 0x12
        /*0026*/ 	.short	(.L_7 - .L_6)
	.align		4
.L_6:
        /*0028*/ 	.word	index@(_Z9HL_kernelPhjjS_)
        /*002c*/ 	.word	0x00000000
.L_7:


//--------------------- .nv.compat                --------------------------
	.section	.nv.compat,"",@"SHT_CUDA_COMPAT_INFO"
	.align	4
        /*0000*/ 	.byte	0x02, 0x09, 0x00, 0x00, 0x02, 0x02, 0x01, 0x00, 0x02, 0x05, 0x05, 0x00, 0x03, 0x07, 0x01, 0x01
        /*0010*/ 	.byte	0x02, 0x03, 0x00, 0x00, 0x02, 0x06, 0x01, 0x00, 0x04, 0x0b, 0x08, 0x00, 0x09, 0x00, 0x00, 0x00
        /*0020*/ 	.byte	0x00, 0x00, 0x00, 0x00


//--------------------- .nv.info._Z9HL_kernelPhjjS_ --------------------------
	.section	.nv.info._Z9HL_kernelPhjjS_,"",@"SHT_CUDA_INFO"
	.sectionflags	@""
	.align	4


	//----- nvinfo : EIATTR_CUDA_API_VERSION
	.align		4
        /*0000*/ 	.byte	0x04, 0x37
        /*0002*/ 	.short	(.L_9 - .L_8)
.L_8:
        /*0004*/ 	.word	0x00000082


	//----- nvinfo : EIATTR_KPARAM_INFO
	.align		4
.L_9:
        /*0008*/ 	.byte	0x04, 0x17
        /*000a*/ 	.short	(.L_11 - .L_10)
.L_10:
        /*000c*/ 	.word	0x00000000
        /*0010*/ 	.short	0x0003
        /*0012*/ 	.short	0x0010
        /*0014*/ 	.byte	0x00, 0xf5, 0x21, 0x00


	//----- nvinfo : EIATTR_KPARAM_INFO
	.align		4
.L_11:
        /*0018*/ 	.byte	0x04, 0x17
        /*001a*/ 	.short	(.L_13 - .L_12)
.L_12:
        /*001c*/ 	.word	0x00000000
        /*0020*/ 	.short	0x0002
        /*0022*/ 	.short	0x000c
        /*0024*/ 	.byte	0x00, 0xf0, 0x11, 0x00


	//----- nvinfo : EIATTR_KPARAM_INFO
	.align		4
.L_13:
        /*0028*/ 	.byte	0x04, 0x17
        /*002a*/ 	.short	(.L_15 - .L_14)
.L_14:
        /*002c*/ 	.word	0x00000000
        /*0030*/ 	.short	0x0001
        /*0032*/ 	.short	0x0008
        /*0034*/ 	.byte	0x00, 0xf0, 0x11, 0x00


	//----- nvinfo : EIATTR_KPARAM_INFO
	.align		4
.L_15:
        /*0038*/ 	.byte	0x04, 0x17
        /*003a*/ 	.short	(.L_17 - .L_16)
.L_16:
        /*003c*/ 	.word	0x00000000
        /*0040*/ 	.short	0x0000
        /*0042*/ 	.short	0x0000
        /*0044*/ 	.byte	0x00, 0xf5, 0x21, 0x00


	//----- nvinfo : EIATTR_SPARSE_MMA_MASK
	.align		4
.L_17:
        /*0048*/ 	.byte	0x03, 0x50
        /*004a*/ 	.short	0x0000


	//----- nvinfo : EIATTR_MAXREG_COUNT
	.align		4
        /*004c*/ 	.byte	0x03, 0x1b
        /*004e*/ 	.short	0x00ff


	//----- nvinfo : EIATTR_NUM_BARRIERS
	.align		4
        /*0050*/ 	.byte	0x02, 0x4c
        /*0052*/ 	.byte	0x01
	.zero		1


	//----- nvinfo : EIATTR_MERCURY_ISA_VERSION
	.align		4
        /*0054*/ 	.byte	0x03, 0x5f
        /*0056*/ 	.short	0x0101


	//----- nvinfo : EIATTR_VRC_CTA_INIT_COUNT
	.align		4
        /*0058*/ 	.byte	0x02, 0x4a
	.zero		1
	.zero		1


	//----- nvinfo : EIATTR_EXIT_INSTR_OFFSETS
	.align		4
        /*005c*/ 	.byte	0x04, 0x1c
        /*005e*/ 	.short	(.L_19 - .L_18)


	//   ....[0]....
.L_18:
        /*0060*/ 	.word	0x00001890


	//----- nvinfo : EIATTR_CRS_STACK_SIZE
	.align		4
.L_19:
        /*0064*/ 	.byte	0x04, 0x1e
        /*0066*/ 	.short	(.L_21 - .L_20)
.L_20:
        /*0068*/ 	.word	0x00000000


	//----- nvinfo : EIATTR_CBANK_PARAM_SIZE
	.align		4
.L_21:
        /*006c*/ 	.byte	0x03, 0x19
        /*006e*/ 	.short	0x0018


	//----- nvinfo : EIATTR_PARAM_CBANK
	.align		4
        /*0070*/ 	.byte	0x04, 0x0a
        /*0072*/ 	.short	(.L_23 - .L_22)
	.align		4
.L_22:
        /*0074*/ 	.word	index@(.nv.constant0._Z9HL_kernelPhjjS_)
        /*0078*/ 	.short	0x0380
        /*007a*/ 	.short	0x0018


	//----- nvinfo : EIATTR_SW_WAR
	.align		4
.L_23:
        /*007c*/ 	.byte	0x04, 0x36
        /*007e*/ 	.short	(.L_25 - .L_24)
.L_24:
        /*0080*/ 	.word	0x00000008
.L_25:


//--------------------- .nv.callgraph             --------------------------
	.section	.nv.callgraph,"",@"SHT_CUDA_CALLGRAPH"
	.align	4
	.sectionentsize	8
	.align		4
        /*0000*/ 	.word	0x00000000
	.align		4
        /*0004*/ 	.word	0xffffffff
	.align		4
        /*0008*/ 	.word	0x00000000
	.align		4
        /*000c*/ 	.word	0xfffffffe
	.align		4
        /*0010*/ 	.word	0x00000000
	.align		4
        /*0014*/ 	.word	0xfffffffd
	.align		4
        /*0018*/ 	.word	0x00000000
	.align		4
        /*001c*/ 	.word	0xfffffffc


//--------------------- .text._Z9HL_kernelPhjjS_  --------------------------
	.section	.text._Z9HL_kernelPhjjS_,"ax",@progbits
	.align	128
        .global         _Z9HL_kernelPhjjS_
        .type           _Z9HL_kernelPhjjS_,@function
        .size           _Z9HL_kernelPhjjS_,(.L_x_20 - _Z9HL_kernelPhjjS_)
        .other          _Z9HL_kernelPhjjS_,@"STO_CUDA_ENTRY STV_DEFAULT"
_Z9HL_kernelPhjjS_:
.text._Z9HL_kernelPhjjS_:
[----:B------:R-:W-:Y:S01]  /*0000*/  LDC R1, c[0x0][0x37c] ;  /* 0x0000df00ff017b82 */ /* 0x000fe20000000800 */
[----:B------:R-:W0:Y:S07]  /*0010*/  S2R R5, SR_TID.X ;  /* 0x0000000000057919 */ /* 0x000e2e0000002100 */
[----:B------:R-:W0:Y:S01]  /*0020*/  S2UR UR4, SR_CTAID.X ;  /* 0x00000000000479c3 */ /* 0x000e220000002500 */
[----:B------:R-:W-:Y:S07]  /*0030*/  BSSY.RECONVERGENT B0, `(.L_x_0) ;  /* 0x0000184000007945 */ /* 0x000fee0003800200 */
[----:B------:R-:W0:Y:S08]  /*0040*/  LDC R2, c[0x0][0x360] ;  /* 0x0000d800ff027b82 */ /* 0x000e300000000800 */
[----:B------:R-:W1:Y:S01]  /*0050*/  LDC.64 R6, c[0x0][0x388] ;  /* 0x0000e200ff067b82 */ /* 0x000e620000000a00 */
[----:B0-----:R-:W-:-:S02]  /*0060*/  IMAD R5, R2, UR4, R5 ;  /* 0x0000000402057c24 */ /* 0x001fc4000f8e0205 */
[----:B-1----:R-:W-:-:S05]  /*0070*/  IMAD R0, R7, R6, RZ ;  /* 0x0000000607007224 */ /* 0x002fca00078e02ff */
[----:B------:R-:W-:-:S13]  /*0080*/  ISETP.GE.U32.AND P0, PT, R5, R0, PT ;  /* 0x000000000500720c */ /* 0x000fda0003f06070 */
[----:B------:R-:W-:Y:S05]  /*0090*/  @P0 BRA `(.L_x_1) ;  /* 0x0000001400f40947 */ /* 0x000fea0003800000 */
[----:B------:R-:W0:Y:S01]  /*00a0*/  LDCU UR4, c[0x0][0x370] ;  /* 0x00006e00ff0477ac */ /* 0x000e220008000800 */
[----:B------:R-:W-:Y:S01]  /*00b0*/  ISETP.NE.AND P0, PT, R6, RZ, PT ;  /* 0x000000ff0600720c */ /* 0x000fe20003f05270 */
[----:B0-----:R-:W-:-:S12]  /*00c0*/  IMAD R2, R2, UR4, RZ ;  /* 0x0000000402027c24 */ /* 0x001fd8000f8e02ff */
[----:B------:R-:W-:Y:S05]  /*00d0*/  @!P0 BRA `(.L_x_1) ;  /* 0x0000001400e48947 */ /* 0x000fea0003800000 */
[----:B------:R-:W0:Y:S01]  /*00e0*/  LDC.64 R14, c[0x0][0x358] ;  /* 0x0000d600ff0e7b82 */ /* 0x000e220000000a00 */
[----:B------:R-:W-:Y:S02]  /*00f0*/  VIADD R3, R6, 0xffffffff ;  /* 0xffffffff06037836 */ /* 0x000fe40000000000 */
[----:B------:R-:W-:-:S07]  /*0100*/  IMAD.MOV.U32 R4, RZ, RZ, RZ ;  /* 0x000000ffff047224 */ /* 0x000fce00078e00ff */
.L_x_18:
[----:B-1----:R-:W1:Y:S01]  /*0110*/  LDC R13, c[0x0][0x38c] ;  /* 0x0000e300ff0d7b82 */ /* 0x002e620000000800 */
[----:B------:R-:W-:Y:S01]  /*0120*/  BSSY.RECONVERGENT B1, `(.L_x_2) ;  /* 0x0000019000017945 */ /* 0x000fe20003800200 */
[----:B-1----:R-:W-:-:S04]  /*0130*/  IADD3 R6, P0, P1, R13, -0x1, R5 ;  /* 0xffffffff0d067810 */ /* 0x002fc8000791e005 */
[----:B------:R-:W-:-:S04]  /*0140*/  IADD3.X R7, PT, PT, RZ, -0x1, R4, P0, P1 ;  /* 0xffffffffff077810 */ /* 0x000fc800007e2404 */
[----:B------:R-:W-:-:S13]  /*0150*/  ISETP.NE.U32.AND P0, PT, R7, RZ, PT ;  /* 0x000000ff0700720c */ /* 0x000fda0003f05070 */
[----:B0-23--:R-:W-:Y:S05]  /*0160*/  @P0 BRA `(.L_x_3) ;  /* 0x0000000000480947 */ /* 0x00dfea0003800000 */
[----:B------:R-:W1:Y:S01]  /*0170*/  I2F.U32.RP R7, R13 ;  /* 0x0000000d00077306 */ /* 0x000e620000209000 */
[----:B------:R-:W-:-:S07]  /*0180*/  ISETP.NE.U32.AND P1, PT, R13, RZ, PT ;  /* 0x000000ff0d00720c */ /* 0x000fce0003f25070 */
[----:B-1----:R-:W1:Y:S02]  /*0190*/  MUFU.RCP R7, R7 ;  /* 0x0000000700077308 */ /* 0x002e640000001000 */
[----:B-1----:R-:W-:-:S06]  /*01a0*/  VIADD R8, R7, 0xffffffe ;  /* 0x0ffffffe07087836 */ /* 0x002fcc0000000000 */
[----:B------:R1:W2:Y:S02]  /*01b0*/  F2I.FTZ.U32.TRUNC.NTZ R9, R8 ;  /* 0x0000000800097305 */ /* 0x0002a4000021f000 */
[----:B-1----:R-:W-:Y:S02]  /*01c0*/  IMAD.MOV.U32 R8, RZ, RZ, RZ ;  /* 0x000000ffff087224 */ /* 0x002fe400078e00ff */
[----:B--2---:R-:W-:-:S04]  /*01d0*/  IMAD.MOV R10, RZ, RZ, -R9 ;  /* 0x000000ffff0a7224 */ /* 0x004fc800078e0a09 */
[----:B------:R-:W-:-:S04]  /*01e0*/  IMAD R11, R10, R13, RZ ;  /* 0x0000000d0a0b7224 */ /* 0x000fc800078e02ff */
[----:B------:R-:W-:-:S06]  /*01f0*/  IMAD.HI.U32 R9, R9, R11, R8 ;  /* 0x0000000b09097227 */ /* 0x000fcc00078e0008 */
[----:B------:R-:W-:-:S04]  /*0200*/  IMAD.HI.U32 R9, R9, R6, RZ ;  /* 0x0000000609097227 */ /* 0x000fc800078e00ff */
[----:B------:R-:W-:-:S04]  /*0210*/  IMAD.MOV R9, RZ, RZ, -R9 ;  /* 0x000000ffff097224 */ /* 0x000fc800078e0a09 */
[----:B------:R-:W-:-:S05]  /*0220*/  IMAD R6, R13, R9, R6 ;  /* 0x000000090d067224 */ /* 0x000fca00078e0206 */
[----:B------:R-:W-:-:S13]  /*0230*/  ISETP.GE.U32.AND P0, PT, R6, R13, PT ;  /* 0x0000000d0600720c */ /* 0x000fda0003f06070 */
[----:B------:R-:W-:-:S05]  /*0240*/  @P0 IMAD.IADD R6, R6, 0x1, -R13 ;  /* 0x0000000106060824 */ /* 0x000fca00078e0a0d */
[----:B------:R-:W-:-:S13]  /*0250*/  ISETP.GE.U32.AND P0, PT, R6, R13, PT ;  /* 0x0000000d0600720c */ /* 0x000fda0003f06070 */
[----:B------:R-:W-:Y:S01]  /*0260*/  @P0 IMAD.IADD R6, R6, 0x1, -R13 ;  /* 0x0000000106060824 */ /* 0x000fe200078e0a0d */
[----:B------:R-:W-:Y:S01]  /*0270*/  @!P1 LOP3.LUT R6, RZ, R13, RZ, 0x33, !PT ;  /* 0x0000000dff069212 */ /* 0x000fe200078e33ff */
[----:B------:R-:W-:Y:S06]  /*0280*/  BRA `(.L_x_4) ;  /* 0x0000000000087947 */ /* 0x000fec0003800000 */
.L_x_3:
[----:B------:R-:W-:-:S07]  /*0290*/  MOV R8, 0x2b0 ;  /* 0x000002b000087802 */ /* 0x000fce0000000f00 */
[----:B0-----:R-:W-:Y:S05]  /*02a0*/  CALL.REL.NOINC `($__internal_0_$__cuda_sm20_rem_u64) ;  /* 0x00000014007c7944 */ /* 0x001fea0003c00000 */
.L_x_4:
[----:B------:R-:W-:Y:S05]  /*02b0*/  BSYNC.RECONVERGENT B1 ;  /* 0x0000000000017941 */ /* 0x000fea0003800200 */
.L_x_2:
[----:B------:R-:W1:Y:S01]  /*02c0*/  LDCU.64 UR4, c[0x0][0x388] ;  /* 0x00007100ff0477ac */ /* 0x000e620008000a00 */
[----:B------:R-:W-:Y:S01]  /*02d0*/  IMAD.MOV.U32 R8, RZ, RZ, RZ ;  /* 0x000000ffff087224 */ /* 0x000fe200078e00ff */
[----:B------:R-:W-:Y:S01]  /*02e0*/  ISETP.NE.AND P1, PT, R3, RZ, PT ;  /* 0x000000ff0300720c */ /* 0x000fe20003f25270 */
[----:B------:R-:W-:Y:S01]  /*02f0*/  IMAD.MOV.U32 R22, RZ, RZ, RZ ;  /* 0x000000ffff167224 */ /* 0x000fe200078e00ff */
[----:B-1----:R-:W1:Y:S01]  /*0300*/  I2F.U32.RP R10, UR5 ;  /* 0x00000005000a7d06 */ /* 0x002e620008209000 */
[----:B------:R-:W-:-:S07]  /*0310*/  ISETP.NE.U32.AND P2, PT, RZ, UR5, PT ;  /* 0x00000005ff007c0c */ /* 0x000fce000bf45070 */
[----:B-1----:R-:W1:Y:S02]  /*0320*/  MUFU.RCP R10, R10 ;  /* 0x0000000a000a7308 */ /* 0x002e640000001000 */
[----:B-1----:R-:W-:-:S06]  /*0330*/  VIADD R9, R10, 0xffffffe ;  /* 0x0ffffffe0a097836 */ /* 0x002fcc0000000000 */
[----:B------:R-:W1:Y:S02]  /*0340*/  F2I.FTZ.U32.TRUNC.NTZ R9, R9 ;  /* 0x0000000900097305 */ /* 0x000e64000021f000 */
[----:B-1----:R-:W-:-:S04]  /*0350*/  IMAD.MOV R7, RZ, RZ, -R9 ;  /* 0x000000ffff077224 */ /* 0x002fc800078e0a09 */
[----:B------:R-:W-:-:S04]  /*0360*/  IMAD R7, R7, UR5, RZ ;  /* 0x0000000507077c24 */ /* 0x000fc8000f8e02ff */
[----:B------:R-:W-:-:S04]  /*0370*/  IMAD.HI.U32 R8, R9, R7, R8 ;  /* 0x0000000709087227 */ /* 0x000fc800078e0008 */
[----:B------:R-:W-:-:S04]  /*0380*/  VIADD R7, R5, 0x1 ;  /* 0x0000000105077836 */ /* 0x000fc80000000000 */
[----:B------:R-:W-:-:S04]  /*0390*/  IMAD.HI.U32 R8, R8, R7, RZ ;  /* 0x0000000708087227 */ /* 0x000fc800078e00ff */
[----:B------:R-:W-:-:S04]  /*03a0*/  IMAD.MOV R8, RZ, RZ, -R8 ;  /* 0x000000ffff087224 */ /* 0x000fc800078e0a08 */
[----:B------:R-:W-:Y:S02]  /*03b0*/  IMAD R7, R8, UR5, R7 ;  /* 0x0000000508077c24 */ /* 0x000fe4000f8e0207 */
[----:B------:R-:W-:-:S03]  /*03c0*/  IMAD.U32 R8, RZ, RZ, UR4 ;  /* 0x00000004ff087e24 */ /* 0x000fc6000f8e00ff */
[----:B------:R-:W-:Y:S01]  /*03d0*/  ISETP.GE.U32.AND P0, PT, R7, UR5, PT ;  /* 0x0000000507007c0c */ /* 0x000fe2000bf06070 */
[----:B------:R-:W-:-:S12]  /*03e0*/  IMAD R9, R5, R8, RZ ;  /* 0x0000000805097224 */ /* 0x000fd800078e02ff */
[----:B------:R-:W-:-:S05]  /*03f0*/  @P0 VIADD R7, R7, -UR5 ;  /* 0x8000000507070c36 */ /* 0x000fca0008000000 */
[----:B------:R-:W-:-:S13]  /*0400*/  ISETP.GE.U32.AND P0, PT, R7, UR5, PT ;  /* 0x0000000507007c0c */ /* 0x000fda000bf06070 */
[----:B------:R-:W-:Y:S01]  /*0410*/  @P0 VIADD R7, R7, -UR5 ;  /* 0x8000000507070c36 */ /* 0x000fe20008000000 */
[----:B------:R-:W-:Y:S01]  /*0420*/  @!P2 LOP3.LUT R7, RZ, UR5, RZ, 0x33, !PT ;  /* 0x00000005ff07ac12 */ /* 0x000fe2000f8e33ff */
[----:B------:R-:W-:Y:S06]  /*0430*/  @!P1 BRA `(.L_x_5) ;  /* 0x0000000c00389947 */ /* 0x000fec0003800000 */
[----:B------:R-:W1:Y:S01]  /*0440*/  I2F.U32.RP R12, R8 ;  /* 0x00000008000c7306 */ /* 0x000e620000209000 */
[----:B------:R-:W2:Y:S01]  /*0450*/  LDCU UR4, c[0x0][0x388] ;  /* 0x00007100ff0477ac */ /* 0x000ea20008000800 */
[----:B------:R-:W-:Y:S01]  /*0460*/  IMAD.MOV.U32 R10, RZ, RZ, RZ ;  /* 0x000000ffff0a7224 */ /* 0x000fe200078e00ff */
[----:B------:R-:W-:Y:S01]  /*0470*/  ISETP.NE.U32.AND P1, PT, R8, RZ, PT ;  /* 0x000000ff0800720c */ /* 0x000fe20003f25070 */
[----:B------:R-:W-:Y:S02]  /*0480*/  IMAD.MOV.U32 R26, RZ, RZ, -0x1 ;  /* 0xffffffffff1a7424 */ /* 0x000fe400078e00ff */
[----:B------:R-:W-:Y:S02]  /*0490*/  IMAD.MOV.U32 R23, RZ, RZ, R9 ;  /* 0x000000ffff177224 */ /* 0x000fe400078e0009 */
[----:B------:R-:W-:Y:S01]  /*04a0*/  IMAD.MOV.U32 R22, RZ, RZ, R3 ;  /* 0x000000ffff167224 */ /* 0x000fe200078e0003 */
[----:B-1----:R-:W1:Y:S01]  /*04b0*/  MUFU.RCP R12, R12 ;  /* 0x0000000c000c7308 */ /* 0x002e620000001000 */
[----:B--2---:R-:W-:-:S02]  /*04c0*/  IMAD.U32 R29, RZ, RZ, UR4 ;  /* 0x00000004ff1d7e24 */ /* 0x004fc4000f8e00ff */
[----:B-1----:R-:W-:Y:S01]  /*04d0*/  VIADD R16, R12, 0xffffffe ;  /* 0x0ffffffe0c107836 */ /* 0x002fe20000000000 */
[----:B------:R-:W-:-:S04]  /*04e0*/  LOP3.LUT R12, RZ, R8, RZ, 0x33, !PT ;  /* 0x00000008ff0c7212 */ /* 0x000fc800078e33ff */
[----:B------:R-:W1:Y:S02]  /*04f0*/  F2I.FTZ.U32.TRUNC.NTZ R11, R16 ;  /* 0x00000010000b7305 */ /* 0x000e64000021f000 */
[----:B-1----:R-:W-:-:S04]  /*0500*/  IMAD.MOV R13, RZ, RZ, -R11 ;  /* 0x000000ffff0d7224 */ /* 0x002fc800078e0a0b */
[----:B------:R-:W-:-:S04]  /*0510*/  IMAD R13, R13, R8, RZ ;  /* 0x000000080d0d7224 */ /* 0x000fc800078e02ff */
[----:B------:R-:W-:Y:S01]  /*0520*/  IMAD.HI.U32 R10, R11, R13, R10 ;  /* 0x0000000d0b0a7227 */ /* 0x000fe200078e000a */
[----:B------:R-:W-:-:S03]  /*0530*/  LOP3.LUT R11, R8, 0xfffffffe, RZ, 0xc0, !PT ;  /* 0xfffffffe080b7812 */ /* 0x000fc600078ec0ff */
[----:B------:R-:W-:Y:S02]  /*0540*/  IMAD.MOV.U32 R13, RZ, RZ, RZ ;  /* 0x000000ffff0d7224 */ /* 0x000fe400078e00ff */
[----:B------:R-:W-:-:S07]  /*0550*/  IMAD.MOV R28, RZ, RZ, -R11 ;  /* 0x000000ffff1c7224 */ /* 0x000fce00078e0a0b */
.L_x_13:
[----:B-1----:R-:W1:Y:S01]  /*0560*/  LDCU UR4, c[0x0][0x388] ;  /* 0x00007100ff0477ac */ /* 0x002e620008000800 */
[----:B------:R-:W-:Y:S01]  /*0570*/  VIADD R17, R29, 0xffffffff ;  /* 0xffffffff1d117836 */ /* 0x000fe20000000000 */
[----:B------:R-:W-:Y:S01]  /*0580*/  ISETP.NE.AND P2, PT, R22, RZ, PT ;  /* 0x000000ff1600720c */ /* 0x000fe20003f45270 */
[----:B------:R-:W-:Y:S01]  /*0590*/  VIADD R30, R26, 0x2 ;  /* 0x000000021a1e7836 */ /* 0x000fe20000000000 */
[----:B0-----:R-:W-:Y:S01]  /*05a0*/  R2UR UR6, R14 ;  /* 0x000000000e0672ca */ /* 0x001fe200000e0000 */
[----:B------:R-:W-:Y:S01]  /*05b0*/  IMAD.HI.U32 R10, R10, R17, RZ ;  /* 0x000000110a0a7227 */ /* 0x000fe200078e00ff */
[C---:B------:R-:W-:Y:S02]  /*05c0*/  R2UR UR7, R15.reuse ;  /* 0x000000000f0772ca */ /* 0x040fe400000e0000 */
[----:B------:R-:W-:Y:S01]  /*05d0*/  SEL R27, R30, RZ, P2 ;  /* 0x000000ff1e1b7207 */ /* 0x000fe20001000000 */
[----:B------:R-:W-:Y:S01]  /*05e0*/  IMAD.MOV R10, RZ, RZ, -R10 ;  /* 0x000000ffff0a7224 */ /* 0x000fe200078e0a0a */
[----:B------:R-:W-:Y:S01]  /*05f0*/  R2UR UR5, R15 ;  /* 0x000000000f0572ca */ /* 0x000fe200000e0000 */
[----:B-1----:R-:W-:Y:S01]  /*0600*/  IMAD.U32 R8, RZ, RZ, UR4 ;  /* 0x00000004ff087e24 */ /* 0x002fe2000f8e00ff */
[----:B------:R-:W-:-:S03]  /*0610*/  R2UR UR4, R14 ;  /* 0x000000000e0472ca */ /* 0x000fc600000e0000 */
[----:B------:R-:W-:Y:S02]  /*0620*/  IMAD R31, R8, R10, R17 ;  /* 0x0000000a081f7224 */ /* 0x000fe400078e0211 */
[----:B--2---:R-:W0:Y:S03]  /*0630*/  LDC.64 R16, c[0x0][0x380] ;  /* 0x0000e000ff107b82 */ /* 0x004e260000000a00 */
[----:B------:R-:W-:-:S13]  /*0640*/  ISETP.GE.U32.AND P0, PT, R31, R8, PT ;  /* 0x000000081f00720c */ /* 0x000fda0003f06070 */
[----:B------:R-:W-:-:S05]  /*0650*/  @P0 IMAD.IADD R31, R31, 0x1, -R8 ;  /* 0x000000011f1f0824 */ /* 0x000fca00078e0a08 */
[----:B------:R-:W-:-:S13]  /*0660*/  ISETP.GE.U32.AND P0, PT, R31, R8, PT ;  /* 0x000000081f00720c */ /* 0x000fda0003f06070 */
[----:B------:R-:W-:-:S05]  /*0670*/  @P0 IMAD.IADD R31, R31, 0x1, -R8 ;  /* 0x000000011f1f0824 */ /* 0x000fca00078e0a08 */
[----:B------:R-:W-:Y:S01]  /*0680*/  SEL R31, R12, R31, !P1 ;  /* 0x0000001f0c1f7207 */ /* 0x000fe20004800000 */
[----:B------:R-:W-:-:S04]  /*0690*/  IMAD R12, R6, R8, R27 ;  /* 0x00000008060c7224 */ /* 0x000fc800078e021b */
[----:B------:R-:W-:Y:S01]  /*06a0*/  IMAD R10, R6, R8, R31 ;  /* 0x00000008060a7224 */ /* 0x000fe200078e021f */
[----:B0--3--:R-:W-:-:S04]  /*06b0*/  IADD3 R18, P1, PT, R12, R16, RZ ;  /* 0x000000100c127210 */ /* 0x009fc80007f3e0ff */
[----:B------:R-:W-:Y:S02]  /*06c0*/  IADD3 R34, P0, PT, R10, R16, RZ ;  /* 0x000000100a227210 */ /* 0x000fe40007f1e0ff */
[-C--:B------:R-:W-:Y:S02]  /*06d0*/  LEA.HI.X.SX32 R19, R12, R17.reuse, 0x1, P1 ;  /* 0x000000110c137211 */ /* 0x080fe400008f0eff */
[----:B------:R-:W-:Y:S01]  /*06e0*/  LEA.HI.X.SX32 R35, R10, R17, 0x1, P0 ;  /* 0x000000110a237211 */ /* 0x000fe200000f0eff */
[----:B------:R-:W-:Y:S02]  /*06f0*/  IMAD R10, R6, R8, R13 ;  /* 0x00000008060a7224 */ /* 0x000fe400078e020d */
[C---:B------:R-:W-:Y:S01]  /*0700*/  IMAD.IADD R12, R9.reuse, 0x1, R31 ;  /* 0x00000001090c7824 */ /* 0x040fe200078e021f */
[----:B------:R-:W-:Y:S01]  /*0710*/  R2UR UR8, R14 ;  /* 0x000000000e0872ca */ /* 0x000fe200000e0000 */
[----:B------:R-:W-:Y:S01]  /*0720*/  IMAD.IADD R21, R9, 0x1, R27 ;  /* 0x0000000109157824 */ /* 0x000fe200078e021b */
[----:B------:R-:W-:Y:S01]  /*0730*/  IADD3 R24, P0, PT, R10, R16, RZ ;  /* 0x000000100a187210 */ /* 0x000fe20007f1e0ff */
[----:B------:R-:W2:Y:S01]  /*0740*/  LDG.E.U8 R18, desc[UR6][R18.64] ;  /* 0x0000000612127981 */ /* 0x000ea2000c1e1100 */
[----:B------:R-:W-:-:S02]  /*0750*/  R2UR UR9, R15 ;  /* 0x000000000f0972ca */ /* 0x000fc400000e0000 */
[-C--:B------:R-:W-:Y:S01]  /*0760*/  LEA.HI.X.SX32 R25, R10, R17.reuse, 0x1, P0 ;  /* 0x000000110a197211 */ /* 0x080fe200000f0eff */
[----:B------:R0:W2:Y:S01]  /*0770*/  LDG.E.U8 R35, desc[UR4][R34.64] ;  /* 0x0000000422237981 */ /* 0x0000a2000c1e1100 */
[CC--:B------:R-:W-:Y:S02]  /*0780*/  IADD3 R32, P0, PT, R12.reuse, R16.reuse, RZ ;  /* 0x000000100c207210 */ /* 0x0c0fe40007f1e0ff */
[C---:B------:R-:W-:Y:S01]  /*0790*/  IADD3 R20, P1, PT, R21.reuse, R16, RZ ;  /* 0x0000001015147210 */ /* 0x040fe20007f3e0ff */
[----:B------:R-:W2:Y:S01]  /*07a0*/  LDG.E.U8 R10, desc[UR4][R24.64] ;  /* 0x00000004180a7981 */ /* 0x000ea2000c1e1100 */
[-C--:B------:R-:W-:Y:S02]  /*07b0*/  LEA.HI.X.SX32 R33, R12, R17.reuse, 0x1, P0 ;  /* 0x000000110c217211 */ /* 0x080fe400000f0eff */
[----:B------:R-:W-:-:S04]  /*07c0*/  LEA.HI.X.SX32 R21, R21, R17, 0x1, P1 ;  /* 0x0000001115157211 */ /* 0x000fc800008f0eff */
[----:B------:R1:W3:Y:S04]  /*07d0*/  LDG.E.U8 R33, desc[UR6][R32.64] ;  /* 0x0000000620217981 */ /* 0x0002e8000c1e1100 */
[----:B------:R-:W3:Y:S01]  /*07e0*/  LDG.E.U8 R12, desc[UR8][R20.64] ;  /* 0x00000008140c7981 */ /* 0x000ee2000c1e1100 */
[CC--:B------:R-:W-:Y:S02]  /*07f0*/  IMAD R31, R7.reuse, R8.reuse, R31 ;  /* 0x00000008071f7224 */ /* 0x0c0fe400078e021f */
[CC--:B------:R-:W-:Y:S02]  /*0800*/  IMAD R27, R7.reuse, R8.reuse, R27 ;  /* 0x00000008071b7224 */ /* 0x0c0fe400078e021b */
[----:B0-----:R-:W-:-:S05]  /*0810*/  IMAD R34, R7, R8, R13 ;  /* 0x0000000807227224 */ /* 0x001fca00078e020d */
[----:B------:R-:W-:-:S04]  /*0820*/  IADD3 R36, P1, PT, R34, R16, RZ ;  /* 0x0000001022247210 */ /* 0x000fc80007f3e0ff */
[----:B------:R-:W-:Y:S02]  /*0830*/  LEA.HI.X.SX32 R37, R34, R17, 0x1, P1 ;  /* 0x0000001122257211 */ /* 0x000fe400008f0eff */
[----:B--2---:R-:W-:Y:S02]  /*0840*/  IADD3 R10, PT, PT, R18, R10, R35 ;  /* 0x0000000a120a7210 */ /* 0x004fe40007ffe023 */
[----:B------:R-:W-:-:S04]  /*0850*/  IADD3 R18, P0, PT, R31, R16, RZ ;  /* 0x000000101f127210 */ /* 0x000fc80007f1e0ff */
[----:B------:R-:W-:Y:S02]  /*0860*/  LEA.HI.X.SX32 R19, R31, R17, 0x1, P0 ;  /* 0x000000111f137211 */ /* 0x000fe400000f0eff */
[----:B-1----:R-:W-:Y:S01]  /*0870*/  IADD3 R32, P0, PT, R23, R16, RZ ;  /* 0x0000001017207210 */ /* 0x002fe20007f1e0ff */
[----:B------:R-:W2:Y:S01]  /*0880*/  LDG.E.U8 R31, desc[UR8][R36.64] ;  /* 0x00000008241f7981 */ /* 0x000ea2000c1e1100 */
[----:B---3--:R-:W-:Y:S02]  /*0890*/  IADD3 R12, PT, PT, R12, R10, R33 ;  /* 0x0000000a0c0c7210 */ /* 0x008fe40007ffe021 */
[----:B------:R-:W-:Y:S01]  /*08a0*/  SHF.R.S32.HI R10, RZ, 0x1f, R23 ;  /* 0x0000001fff0a7819 */ /* 0x000fe20000011417 */
[----:B------:R0:W2:Y:S04]  /*08b0*/  LDG.E.U8 R19, desc[UR6][R18.64] ;  /* 0x0000000612137981 */ /* 0x0000a8000c1e1100 */
[----:B------:R-:W-:Y:S01]  /*08c0*/  IMAD.X R33, R10, 0x1, R17, P0 ;  /* 0x000000010a217824 */ /* 0x000fe200000e0611 */
[----:B------:R-:W-:-:S04]  /*08d0*/  IADD3 R20, P0, PT, R27, R16, RZ ;  /* 0x000000101b147210 */ /* 0x000fc80007f1e0ff */
[----:B------:R-:W-:Y:S02]  /*08e0*/  LEA.HI.X.SX32 R21, R27, R17, 0x1, P0 ;  /* 0x000000111b157211 */ /* 0x000fe400000f0eff */
[----:B------:R-:W3:Y:S01]  /*08f0*/  LDG.E.U8 R27, desc[UR4][R32.64] ;  /* 0x00000004201b7981 */ /* 0x000ee2000c1e1100 */
[----:B------:R-:W0:Y:S03]  /*0900*/  LDCU.64 UR4, c[0x0][0x390] ;  /* 0x00007200ff0477ac */ /* 0x000e260008000a00 */
[----:B------:R-:W4:Y:S01]  /*0910*/  LDG.E.U8 R21, desc[UR6][R20.64] ;  /* 0x0000000614157981 */ /* 0x000f22000c1e1100 */
[----:B------:R-:W-:Y:S01]  /*0920*/  BSSY.RECONVERGENT B1, `(.L_x_6) ;  /* 0x0000020000017945 */ /* 0x000fe20003800200 */
[----:B0-----:R-:W-:Y:S02]  /*0930*/  IADD3 R18, P1, PT, R23, UR4, RZ ;  /* 0x0000000417127c10 */ /* 0x001fe4000ff3e0ff */
[----:B--2---:R-:W-:-:S02]  /*0940*/  IADD3 R12, PT, PT, R31, R12, R19 ;  /* 0x0000000c1f0c7210 */ /* 0x004fc40007ffe013 */
[----:B---3--:R-:W-:Y:S02]  /*0950*/  ISETP.NE.AND P0, PT, R27, 0x1, PT ;  /* 0x000000011b00780c */ /* 0x008fe40003f05270 */
[----:B------:R-:W-:Y:S01]  /*0960*/  IADD3.X R19, PT, PT, R10, UR5, RZ, P1, !PT ;  /* 0x000000050a137c10 */ /* 0x000fe20008ffe4ff */
[----:B----4-:R-:W-:Y:S02]  /*0970*/  IMAD.IADD R10, R12, 0x1, R21 ;  /* 0x000000010c0a7824 */ /* 0x010fe400078e0215 */
[----:B------:R-:W-:-:S08]  /*0980*/  VIADD R12, R26, 0x3 ;  /* 0x000000031a0c7836 */ /* 0x000fd00000000000 */
[----:B------:R-:W-:Y:S05]  /*0990*/  @P0 BRA `(.L_x_7) ;  /* 0x00000000003c0947 */ /* 0x000fea0003800000 */
[----:B------:R-:W-:-:S13]  /*09a0*/  ISETP.GT.U32.AND P0, PT, R10, 0x1, PT ;  /* 0x000000010a00780c */ /* 0x000fda0003f04070 */
[----:B------:R-:W-:Y:S02]  /*09b0*/  @!P0 R2UR UR4, R14 ;  /* 0x000000000e0482ca */ /* 0x000fe400000e0000 */
[----:B------:R-:W-:-:S13]  /*09c0*/  @!P0 R2UR UR5, R15 ;  /* 0x000000000f0582ca */ /* 0x000fda00000e0000 */
[----:B------:R0:W-:Y:S01]  /*09d0*/  @!P0 STG.E.U8 desc[UR4][R18.64], RZ ;  /* 0x000000ff12008986 */ /* 0x0001e2000c101104 */
[----:B------:R-:W-:Y:S05]  /*09e0*/  @!P0 BRA `(.L_x_8) ;  /* 0x00000000004c8947 */ /* 0x000fea0003800000 */
[----:B------:R-:W-:-:S04]  /*09f0*/  LOP3.LUT R10, R10, 0xfffffffe, RZ, 0xc0, !PT ;  /* 0xfffffffe0a0a7812 */ /* 0x000fc800078ec0ff */
[----:B------:R-:W-:Y:S01]  /*0a00*/  ISETP.NE.AND P0, PT, R10, 0x2, PT ;  /* 0x000000020a00780c */ /* 0x000fe20003f05270 */
[----:B------:R-:W-:-:S12]  /*0a10*/  IMAD.MOV.U32 R10, RZ, RZ, 0x1 ;  /* 0x00000001ff0a7424 */ /* 0x000fd800078e00ff */
[C---:B------:R-:W-:Y:S02]  /*0a20*/  @!P0 R2UR UR4, R14.reuse ;  /* 0x000000000e0482ca */ /* 0x040fe400000e0000 */
[C---:B------:R-:W-:Y:S02]  /*0a30*/  @!P0 R2UR UR5, R15.reuse ;  /* 0x000000000f0582ca */ /* 0x040fe400000e0000 */
[----:B------:R-:W-:Y:S02]  /*0a40*/  @P0 R2UR UR6, R14 ;  /* 0x000000000e0602ca */ /* 0x000fe400000e0000 */
[----:B------:R-:W-:-:S09]  /*0a50*/  @P0 R2UR UR7, R15 ;  /* 0x000000000f0702ca */ /* 0x000fd200000e0000 */
[----:B------:R1:W-:Y:S04]  /*0a60*/  @!P0 STG.E.U8 desc[UR4][R18.64], R10 ;  /* 0x0000000a12008986 */ /* 0x0003e8000c101104 */
[----:B------:R1:W-:Y:S01]  /*0a70*/  @P0 STG.E.U8 desc[UR6][R18.64], RZ ;  /* 0x000000ff12000986 */ /* 0x0003e2000c101106 */
[----:B------:R-:W-:Y:S05]  /*0a80*/  BRA `(.L_x_8) ;  /* 0x0000000000247947 */ /* 0x000fea0003800000 */
.L_x_7:
[----:B------:R-:W-:-:S04]  /*0a90*/  ISETP.NE.AND P0, PT, R10, 0x3, PT ;  /* 0x000000030a00780c */ /* 0x000fc80003f05270 */
[----:B------:R-:W-:Y:S01]  /*0aa0*/  ISETP.NE.AND P0, PT, R10, 0x6, P0 ;  /* 0x000000060a00780c */ /* 0x000fe20000705270 */
[----:B------:R-:W-:-:S12]  /*0ab0*/  IMAD.MOV.U32 R10, RZ, RZ, 0x1 ;  /* 0x00000001ff0a7424 */ /* 0x000fd800078e00ff */
[C---:B------:R-:W-:Y:S02]  /*0ac0*/  @!P0 R2UR UR4, R14.reuse ;  /* 0x000000000e0482ca */ /* 0x040fe400000e0000 */
[C---:B------:R-:W-:Y:S02]  /*0ad0*/  @!P0 R2UR UR5, R15.reuse ;  /* 0x000000000f0582ca */ /* 0x040fe400000e0000 */
[----:B------:R-:W-:Y:S02]  /*0ae0*/  @P0 R2UR UR6, R14 ;  /* 0x000000000e0602ca */ /* 0x000fe400000e0000 */
[----:B------:R-:W-:-:S09]  /*0af0*/  @P0 R2UR UR7, R15 ;  /* 0x000000000f0702ca */ /* 0x000fd200000e0000 */
[----:B------:R2:W-:Y:S04]  /*0b00*/  @!P0 STG.E.U8 desc[UR4][R18.64], R10 ;  /* 0x0000000a12008986 */ /* 0x0005e8000c101104 */
[----:B------:R2:W-:Y:S02]  /*0b10*/  @P0 STG.E.U8 desc[UR6][R18.64], RZ ;  /* 0x000000ff12000986 */ /* 0x0005e4000c101106 */
.L_x_8:
[----:B------:R-:W-:Y:S05]  /*0b20*/  BSYNC.RECONVERGENT B1 ;  /* 0x0000000000017941 */ /* 0x000fea0003800200 */
.L_x_6:
[----:B------:R-:W3:Y:S01]  /*0b30*/  I2F.U32.RP R26, R8 ;  /* 0x00000008001a7306 */ /* 0x000ee20000209000 */
[----:B------:R-:W-:Y:S01]  /*0b40*/  IMAD.MOV.U32 R20, RZ, RZ, RZ ;  /* 0x000000ffff147224 */ /* 0x000fe200078e00ff */
[----:B------:R-:W-:Y:S02]  /*0b50*/  ISETP.NE.AND P1, PT, R22, 0x1, PT ;  /* 0x000000011600780c */ /* 0x000fe40003f25270 */
[C---:B------:R-:W-:Y:S02]  /*0b60*/  R2UR UR8, R14.reuse ;  /* 0x000000000e0872ca */ /* 0x040fe400000e0000 */
[C---:B------:R-:W-:Y:S02]  /*0b70*/  R2UR UR9, R15.reuse ;  /* 0x000000000f0972ca */ /* 0x040fe400000e0000 */
[----:B------:R-:W-:Y:S02]  /*0b80*/  R2UR UR4, R14 ;  /* 0x000000000e0472ca */ /* 0x000fe400000e0000 */
[----:B------:R-:W-:-:S02]  /*0b90*/  R2UR UR5, R15 ;  /* 0x000000000f0572ca */ /* 0x000fc400000e0000 */
[----:B------:R-:W-:Y:S02]  /*0ba0*/  R2UR UR6, R14 ;  /* 0x000000000e0672ca */ /* 0x000fe400000e0000 */
[----:B------:R-:W-:Y:S01]  /*0bb0*/  R2UR UR7, R15 ;  /* 0x000000000f0772ca */ /* 0x000fe200000e0000 */
[----:B---3--:R-:W3:Y:S04]  /*0bc0*/  MUFU.RCP R26, R26 ;  /* 0x0000001a001a7308 */ /* 0x008ee80000001000 */
[----:B------:R-:W4:Y:S04]  /*0bd0*/  LDG.E.U8 R31, desc[UR8][R36.64+0x1] ;  /* 0x00000108241f7981 */ /* 0x000f28000c1e1100 */
[----:B------:R5:W4:Y:S04]  /*0be0*/  LDG.E.U8 R32, desc[UR4][R32.64+0x1] ;  /* 0x0000010420207981 */ /* 0x000b28000c1e1100 */
[----:B------:R-:W4:Y:S01]  /*0bf0*/  LDG.E.U8 R35, desc[UR6][R24.64+0x1] ;  /* 0x0000010618237981 */ /* 0x000f22000c1e1100 */
[----:B---3--:R-:W-:-:S06]  /*0c00*/  VIADD R21, R26, 0xffffffe ;  /* 0x0ffffffe1a157836 */ /* 0x008fcc0000000000 */
[----:B------:R-:W3:Y:S02]  /*0c10*/  F2I.FTZ.U32.TRUNC.NTZ R21, R21 ;  /* 0x0000001500157305 */ /* 0x000ee4000021f000 */
[----:B---3--:R-:W-:-:S04]  /*0c20*/  IMAD.MOV R27, RZ, RZ, -R21 ;  /* 0x000000ffff1b7224 */ /* 0x008fc800078e0a15 */
[----:B------:R-:W-:-:S04]  /*0c30*/  IMAD R27, R27, R8, RZ ;  /* 0x000000081b1b7224 */ /* 0x000fc800078e02ff */
[----:B-12---:R-:W-:Y:S01]  /*0c40*/  IMAD.HI.U32 R10, R21, R27, R20 ;  /* 0x0000001b150a7227 */ /* 0x006fe200078e0014 */
[----:B------:R-:W-:-:S05]  /*0c50*/  SEL R21, R12, RZ, P1 ;  /* 0x000000ff0c157207 */ /* 0x000fca0000800000 */
[----:B------:R-:W-:-:S04]  /*0c60*/  IMAD.HI.U32 R20, R10, R29, RZ ;  /* 0x0000001d0a147227 */ /* 0x000fc800078e00ff */
[----:B------:R-:W-:Y:S02]  /*0c70*/  IMAD.MOV R20, RZ, RZ, -R20 ;  /* 0x000000ffff147224 */ /* 0x000fe400078e0a14 */
[----:B------:R-:W-:Y:S02]  /*0c80*/  IMAD R12, R6, R8, R21 ;  /* 0x00000008060c7224 */ /* 0x000fe400078e0215 */
[----:B------:R-:W-:-:S05]  /*0c90*/  IMAD R20, R8, R20, R29 ;  /* 0x0000001408147224 */ /* 0x000fca00078e021d */
[----:B------:R-:W-:-:S13]  /*0ca0*/  ISETP.GE.U32.AND P0, PT, R20, R8, PT ;  /* 0x000000081400720c */ /* 0x000fda0003f06070 */
[----:B------:R-:W-:-:S05]  /*0cb0*/  @P0 IMAD.IADD R20, R20, 0x1, -R8 ;  /* 0x0000000114140824 */ /* 0x000fca00078e0a08 */
[----:B------:R-:W-:Y:S02]  /*0cc0*/  ISETP.GE.U32.AND P0, PT, R20, R8, PT ;  /* 0x000000081400720c */ /* 0x000fe40003f06070 */
[----:B------:R-:W-:Y:S02]  /*0cd0*/  IADD3 R26, P2, PT, R12, R16, RZ ;  /* 0x000000100c1a7210 */ /* 0x000fe40007f5e0ff */
[----:B------:R-:W-:Y:S02]  /*0ce0*/  ISETP.NE.U32.AND P1, PT, R8, RZ, PT ;  /* 0x000000ff0800720c */ /* 0x000fe40003f25070 */
[----:B------:R-:W-:Y:S02]  /*0cf0*/  LEA.HI.X.SX32 R27, R12, R17, 0x1, P2 ;  /* 0x000000110c1b7211 */ /* 0x000fe400010f0eff */
[----:B------:R-:W-:Y:S01]  /*0d00*/  LOP3.LUT R12, RZ, R8, RZ, 0x33, !PT ;  /* 0x00000008ff0c7212 */ /* 0x000fe200078e33ff */
[----:B-----5:R-:W-:Y:S02]  /*0d10*/  IMAD.IADD R33, R9, 0x1, R21 ;  /* 0x0000000109217824 */ /* 0x020fe400078e0215 */
[----:B------:R1:W2:Y:S02]  /*0d20*/  LDG.E.U8 R34, desc[UR4][R26.64] ;  /* 0x000000041a227981 */ /* 0x0002a4000c1e1100 */
[----:B------:R-:W-:-:S05]  /*0d30*/  @P0 IMAD.IADD R20, R20, 0x1, -R8 ;  /* 0x0000000114140824 */ /* 0x000fca00078e0a08 */
[----:B------:R-:W-:-:S05]  /*0d40*/  SEL R37, R12, R20, !P1 ;  /* 0x000000140c257207 */ /* 0x000fca0004800000 */
[----:B------:R-:W-:Y:S01]  /*0d50*/  IMAD R20, R6, R8, R37 ;  /* 0x0000000806147224 */ /* 0x000fe200078e0225 */
[----:B-1----:R-:W-:-:S04]  /*0d60*/  IADD3 R26, P2, PT, R33, R16, RZ ;  /* 0x00000010211a7210 */ /* 0x002fc80007f5e0ff */
[C---:B------:R-:W-:Y:S02]  /*0d70*/  IADD3 R24, P0, PT, R20.reuse, R16, RZ ;  /* 0x0000001014187210 */ /* 0x040fe40007f1e0ff */
[-C--:B------:R-:W-:Y:S02]  /*0d80*/  LEA.HI.X.SX32 R27, R33, R17.reuse, 0x1, P2 ;  /* 0x00000011211b7211 */ /* 0x080fe400010f0eff */
[----:B------:R-:W-:Y:S01]  /*0d90*/  LEA.HI.X.SX32 R25, R20, R17, 0x1, P0 ;  /* 0x0000001114197211 */ /* 0x000fe200000f0eff */
[--C-:B------:R-:W-:Y:S02]  /*0da0*/  IMAD.IADD R20, R9, 0x1, R37.reuse ;  /* 0x0000000109147824 */ /* 0x100fe400078e0225 */
[----:B------:R1:W3:Y:S01]  /*0db0*/  LDG.E.U8 R33, desc[UR6][R26.64] ;  /* 0x000000061a217981 */ /* 0x0002e2000c1e1100 */
[----:B------:R-:W-:-:S03]  /*0dc0*/  IMAD R37, R7, R8, R37 ;  /* 0x0000000807257224 */ /* 0x000fc600078e0225 */
[----:B------:R5:W2:Y:S01]  /*0dd0*/  LDG.E.U8 R24, desc[UR4][R24.64] ;  /* 0x0000000418187981 */ /* 0x000aa2000c1e1100 */
[----:B-1----:R-:W-:-:S04]  /*0de0*/  IADD3 R26, P0, PT, R20, R16, RZ ;  /* 0x00000010141a7210 */ /* 0x002fc80007f1e0ff */
[----:B------:R-:W-:Y:S01]  /*0df0*/  LEA.HI.X.SX32 R27, R20, R17, 0x1, P0 ;  /* 0x00000011141b7211 */ /* 0x000fe200000f0eff */
[----:B-----5:R-:W-:Y:S01]  /*0e00*/  IMAD R25, R7, R8, R21 ;  /* 0x0000000807197224 */ /* 0x020fe200078e0215 */
[----:B------:R-:W-:-:S03]  /*0e10*/  IADD3 R20, P0, PT, R37, R16, RZ ;  /* 0x0000001025147210 */ /* 0x000fc60007f1e0ff */
[----:B------:R-:W3:Y:S01]  /*0e20*/  LDG.E.U8 R36, desc[UR4][R26.64] ;  /* 0x000000041a247981 */ /* 0x000ee2000c1e1100 */
[----:B------:R-:W-:Y:S02]  /*0e30*/  IADD3 R16, P2, PT, R25, R16, RZ ;  /* 0x0000001019107210 */ /* 0x000fe40007f5e0ff */
[-C--:B------:R-:W-:Y:S02]  /*0e40*/  LEA.HI.X.SX32 R21, R37, R17.reuse, 0x1, P0 ;  /* 0x0000001125157211 */ /* 0x080fe400000f0eff */
[----:B------:R-:W-:-:S03]  /*0e50*/  LEA.HI.X.SX32 R17, R25, R17, 0x1, P2 ;  /* 0x0000001119117211 */ /* 0x000fc600010f0eff */
[----:B------:R-:W5:Y:S04]  /*0e60*/  LDG.E.U8 R20, desc[UR4][R20.64] ;  /* 0x0000000414147981 */ /* 0x000f68000c1e1100 */
[----:B------:R-:W5:Y:S01]  /*0e70*/  LDG.E.U8 R17, desc[UR6][R16.64] ;  /* 0x0000000610117981 */ /* 0x000f62000c1e1100 */
[----:B------:R-:W-:Y:S01]  /*0e80*/  BSSY.RECONVERGENT B1, `(.L_x_9) ;  /* 0x0000020000017945 */ /* 0x000fe20003800200 */
[----:B----4-:R-:W-:Y:S02]  /*0e90*/  ISETP.NE.AND P0, PT, R32, 0x1, PT ;  /* 0x000000012000780c */ /* 0x010fe40003f05270 */
[----:B--2---:R-:W-:-:S04]  /*0ea0*/  IADD3 R24, PT, PT, R34, R35, R24 ;  /* 0x0000002322187210 */ /* 0x004fc80007ffe018 */
[----:B---3--:R-:W-:-:S04]  /*0eb0*/  IADD3 R24, PT, PT, R33, R24, R36 ;  /* 0x0000001821187210 */ /* 0x008fc80007ffe024 */
[----:B-----5:R-:W-:-:S05]  /*0ec0*/  IADD3 R24, PT, PT, R31, R24, R20 ;  /* 0x000000181f187210 */ /* 0x020fca0007ffe014 */
[----:B------:R-:W-:Y:S01]  /*0ed0*/  IMAD.IADD R24, R24, 0x1, R17 ;  /* 0x0000000118187824 */ /* 0x000fe200078e0211 */
[----:B------:R-:W-:Y:S06]  /*0ee0*/  @!P0 BRA `(.L_x_10) ;  /* 0x0000000000288947 */ /* 0x000fec0003800000 */
[----:B------:R-:W-:Y:S01]  /*0ef0*/  ISETP.NE.AND P0, PT, R24, 0x3, PT ;  /* 0x000000031800780c */ /* 0x000fe20003f05270 */
[----:B------:R-:W-:-:S03]  /*0f00*/  IMAD.MOV.U32 R16, RZ, RZ, 0x1 ;  /* 0x00000001ff107424 */ /* 0x000fc600078e00ff */
[----:B------:R-:W-:-:S13]  /*0f10*/  ISETP.NE.AND P0, PT, R24, 0x6, P0 ;  /* 0x000000061800780c */ /* 0x000fda0000705270 */
[C---:B------:R-:W-:Y:S02]  /*0f20*/  @!P0 R2UR UR4, R14.reuse ;  /* 0x000000000e0482ca */ /* 0x040fe400000e0000 */
[C---:B------:R-:W-:Y:S02]  /*0f30*/  @!P0 R2UR UR5, R15.reuse ;  /* 0x000000000f0582ca */ /* 0x040fe400000e0000 */
[----:B------:R-:W-:Y:S02]  /*0f40*/  @P0 R2UR UR6, R14 ;  /* 0x000000000e0602ca */ /* 0x000fe400000e0000 */
[----:B------:R-:W-:-:S09]  /*0f50*/  @P0 R2UR UR7, R15 ;  /* 0x000000000f0702ca */ /* 0x000fd200000e0000 */
[----:B------:R1:W-:Y:S04]  /*0f60*/  @!P0 STG.E.U8 desc[UR4][R18.64+0x1], R16 ;  /* 0x0000011012008986 */ /* 0x0003e8000c101104 */
[----:B------:R1:W-:Y:S01]  /*0f70*/  @P0 STG.E.U8 desc[UR6][R18.64+0x1], RZ ;  /* 0x000001ff12000986 */ /* 0x0003e2000c101106 */
[----:B------:R-:W-:Y:S05]  /*0f80*/  BRA `(.L_x_11) ;  /* 0x00000000003c7947 */ /* 0x000fea0003800000 */
.L_x_10:
[----:B------:R-:W-:-:S13]  /*0f90*/  ISETP.GE.U32.AND P0, PT, R24, 0x2, PT ;  /* 0x000000021800780c */ /* 0x000fda0003f06070 */
        /* <DEDUP_REMOVED lines=11> */
.L_x_12:
[----:B------:R-:W-:Y:S02]  /*1050*/  R2UR UR4, R14 ;  /* 0x000000000e0472ca */ /* 0x000fe400000e0000 */
[----:B------:R-:W-:-:S13]  /*1060*/  R2UR UR5, R15 ;  /* 0x000000000f0572ca */ /* 0x000fda00000e0000 */
[----:B------:R3:W-:Y:S02]  /*1070*/  STG.E.U8 desc[UR4][R18.64+0x1], RZ ;  /* 0x000001ff12007986 */ /* 0x0007e4000c101104 */
.L_x_11:
[----:B------:R-:W-:Y:S05]  /*1080*/  BSYNC.RECONVERGENT B1 ;  /* 0x0000000000017941 */ /* 0x000fea0003800200 */
.L_x_9:
[----:B------:R-:W-:Y:S02]  /*1090*/  VIADD R28, R28, 0x2 ;  /* 0x000000021c1c7836 */ /* 0x000fe40000000000 */
[----:B------:R-:W-:Y:S02]  /*10a0*/  VIADD R22, R22, 0xfffffffe ;  /* 0xfffffffe16167836 */ /* 0x000fe40000000000 */
[----:B------:R-:W-:Y:S01]  /*10b0*/  VIADD R29, R29, 0x2 ;  /* 0x000000021d1d7836 */ /* 0x000fe20000000000 */
[----:B------:R-:W-:Y:S01]  /*10c0*/  ISETP.NE.AND P0, PT, R28, RZ, PT ;  /* 0x000000ff1c00720c */ /* 0x000fe20003f05270 */
[----:B------:R-:W-:Y:S02]  /*10d0*/  VIADD R23, R23, 0x2 ;  /* 0x0000000217177836 */ /* 0x000fe40000000000 */
[----:B------:R-:W-:Y:S02]  /*10e0*/  VIADD R13, R13, 0x2 ;  /* 0x000000020d0d7836 */ /* 0x000fe40000000000 */
[----:B------:R-:W-:-:S08]  /*10f0*/  IMAD.MOV.U32 R26, RZ, RZ, R30 ;  /* 0x000000ffff1a7224 */ /* 0x000fd000078e001e */
[----:B------:R-:W-:Y:S05]  /*1100*/  @P0 BRA `(.L_x_13) ;  /* 0xfffffff400140947 */ /* 0x000fea000383ffff */
[----:B------:R-:W-:-:S07]  /*1110*/  IMAD.MOV.U32 R22, RZ, RZ, R11 ;  /* 0x000000ffff167224 */ /* 0x000fce00078e000b */
.L_x_5:
[----:B------:R-:W-:-:S04]  /*1120*/  LOP3.LUT R10, R8, 0x1, RZ, 0xc0, !PT ;  /* 0x00000001080a7812 */ /* 0x000fc800078ec0ff */
[----:B------:R-:W-:-:S13]  /*1130*/  ISETP.NE.U32.AND P0, PT, R10, 0x1, PT ;  /* 0x000000010a00780c */ /* 0x000fda0003f05070 */
[----:B------:R-:W-:Y:S05]  /*1140*/  @P0 BRA `(.L_x_14) ;  /* 0x0000000400b40947 */ /* 0x000fea0003800000 */
[----:B------:R-:W4:Y:S01]  /*1150*/  I2F.U32.RP R12, R8 ;  /* 0x00000008000c7306 */ /* 0x000f220000209000 */
[----:B------:R-:W-:Y:S01]  /*1160*/  IMAD.MOV.U32 R10, RZ, RZ, RZ ;  /* 0x000000ffff0a7224 */ /* 0x000fe200078e00ff */
[----:B------:R-:W1:Y:S01]  /*1170*/  LDCU.64 UR4, c[0x0][0x380] ;  /* 0x00007000ff0477ac */ /* 0x000e620008000a00 */
[----:B0-----:R-:W-:Y:S02]  /*1180*/  R2UR UR6, R14 ;  /* 0x000000000e0672ca */ /* 0x001fe400000e0000 */
[----:B------:R-:W-:-:S03]  /*1190*/  R2UR UR7, R15 ;  /* 0x000000000f0772ca */ /* 0x000fc600000e0000 */
[----:B----4-:R-:W0:Y:S02]  /*11a0*/  MUFU.RCP R12, R12 ;  /* 0x0000000c000c7308 */ /* 0x010e240000001000 */
[----:B0-----:R-:W-:-:S06]  /*11b0*/  VIADD R13, R12, 0xffffffe ;  /* 0x0ffffffe0c0d7836 */ /* 0x001fcc0000000000 */
[----:B------:R-:W0:Y:S02]  /*11c0*/  F2I.FTZ.U32.TRUNC.NTZ R11, R13 ;  /* 0x0000000d000b7305 */ /* 0x000e24000021f000 */
[----:B0-----:R-:W-:-:S04]  /*11d0*/  IMAD.MOV R17, RZ, RZ, -R11 ;  /* 0x000000ffff117224 */ /* 0x001fc800078e0a0b */
[----:B------:R-:W-:-:S04]  /*11e0*/  IMAD R17, R17, R8, RZ ;  /* 0x0000000811117224 */ /* 0x000fc800078e02ff */
[----:B------:R-:W-:-:S04]  /*11f0*/  IMAD.HI.U32 R10, R11, R17, R10 ;  /* 0x000000110b0a7227 */ /* 0x000fc800078e000a */
[----:B------:R-:W-:-:S04]  /*1200*/  IMAD.IADD R11, R22, 0x1, R3 ;  /* 0x00000001160b7824 */ /* 0x000fc800078e0203 */
[----:B------:R-:W-:-:S04]  /*1210*/  IMAD.HI.U32 R10, R10, R11, RZ ;  /* 0x0000000b0a0a7227 */ /* 0x000fc800078e00ff */
[----:B------:R-:W-:-:S04]  /*1220*/  IMAD.MOV R10, RZ, RZ, -R10 ;  /* 0x000000ffff0a7224 */ /* 0x000fc800078e0a0a */
[----:B------:R-:W-:Y:S02]  /*1230*/  IMAD R25, R8, R10, R11 ;  /* 0x0000000a08197224 */ /* 0x000fe400078e020b */
[-C--:B------:R-:W-:Y:S02]  /*1240*/  IMAD R10, R6, R8.reuse, R22 ;  /* 0x00000008060a7224 */ /* 0x080fe400078e0216 */
[----:B------:R-:W-:Y:S01]  /*1250*/  VIADD R11, R22, 0x1 ;  /* 0x00000001160b7836 */ /* 0x000fe20000000000 */
[----:B------:R-:W-:-:S04]  /*1260*/  ISETP.GE.U32.AND P0, PT, R25, R8, PT ;  /* 0x000000081900720c */ /* 0x000fc80003f06070 */
[----:B------:R-:W-:-:S04]  /*1270*/  ISETP.NE.AND P1, PT, R11, R8, PT ;  /* 0x000000080b00720c */ /* 0x000fc80003f25270 */
[----:B------:R-:W-:-:S05]  /*1280*/  SEL R27, R11, RZ, P1 ;  /* 0x000000ff0b1b7207 */ /* 0x000fca0000800000 */
[----:B------:R-:W-:Y:S01]  /*1290*/  @P0 IMAD.IADD R25, R25, 0x1, -R8 ;  /* 0x0000000119190824 */ /* 0x000fe200078e0a08 */
[----:B-123--:R-:W-:-:S04]  /*12a0*/  IADD3 R18, P0, PT, R10, UR4, RZ ;  /* 0x000000040a127c10 */ /* 0x00efc8000ff1e0ff */
[-C--:B------:R-:W-:Y:S02]  /*12b0*/  ISETP.GE.U32.AND P2, PT, R25, R8.reuse, PT ;  /* 0x000000081900720c */ /* 0x080fe40003f46070 */
[----:B------:R-:W-:Y:S02]  /*12c0*/  LEA.HI.X.SX32 R19, R10, UR5, 0x1, P0 ;  /* 0x000000050a137c11 */ /* 0x000fe400080f0eff */
[----:B------:R-:W-:Y:S01]  /*12d0*/  ISETP.NE.U32.AND P0, PT, R8, RZ, PT ;  /* 0x000000ff0800720c */ /* 0x000fe20003f05070 */
[-C--:B------:R-:W-:Y:S02]  /*12e0*/  IMAD R10, R7, R8.reuse, R22 ;  /* 0x00000008070a7224 */ /* 0x080fe400078e0216 */
[--C-:B------:R-:W-:Y:S01]  /*12f0*/  IMAD R11, R6, R8, R27.reuse ;  /* 0x00000008060b7224 */ /* 0x100fe200078e021b */
[C---:B------:R-:W-:Y:S01]  /*1300*/  R2UR UR10, R14.reuse ;  /* 0x000000000e0a72ca */ /* 0x040fe200000e0000 */
[----:B------:R-:W-:Y:S01]  /*1310*/  IMAD.IADD R12, R9, 0x1, R27 ;  /* 0x00000001090c7824 */ /* 0x000fe200078e021b */
[----:B------:R-:W-:Y:S01]  /*1320*/  R2UR UR11, R15 ;  /* 0x000000000f0b72ca */ /* 0x000fe200000e0000 */
[----:B------:R-:W2:Y:S01]  /*1330*/  LDG.E.U8 R18, desc[UR6][R18.64] ;  /* 0x0000000612127981 */ /* 0x000ea2000c1e1100 */
[----:B------:R-:W-:Y:S01]  /*1340*/  R2UR UR12, R14 ;  /* 0x000000000e0c72ca */ /* 0x000fe200000e0000 */
[----:B------:R-:W-:Y:S01]  /*1350*/  @P2 IMAD.IADD R25, R25, 0x1, -R8 ;  /* 0x0000000119192824 */ /* 0x000fe200078e0a08 */
[----:B------:R-:W-:-:S02]  /*1360*/  IADD3 R20, P2, PT, R10, UR4, RZ ;  /* 0x000000040a147c10 */ /* 0x000fc4000ff5e0ff */
[----:B------:R-:W-:Y:S02]  /*1370*/  R2UR UR13, R15 ;  /* 0x000000000f0d72ca */ /* 0x000fe400000e0000 */
[----:B------:R-:W-:Y:S02]  /*1380*/  IADD3 R16, P1, PT, R11, UR4, RZ ;  /* 0x000000040b107c10 */ /* 0x000fe4000ff3e0ff */
[----:B------:R-:W-:Y:S02]  /*1390*/  @!P0 LOP3.LUT R25, RZ, R8, RZ, 0x33, !PT ;  /* 0x00000008ff198212 */ /* 0x000fe400078e33ff */
[----:B------:R-:W-:Y:S02]  /*13a0*/  LEA.HI.X.SX32 R21, R10, UR5, 0x1, P2 ;  /* 0x000000050a157c11 */ /* 0x000fe400090f0eff */
[----:B------:R-:W-:Y:S02]  /*13b0*/  IADD3 R10, P0, PT, R12, UR4, RZ ;  /* 0x000000040c0a7c10 */ /* 0x000fe4000ff1e0ff */
[----:B------:R-:W-:-:S02]  /*13c0*/  R2UR UR8, R14 ;  /* 0x000000000e0872ca */ /* 0x000fc400000e0000 */
[----:B------:R-:W-:Y:S01]  /*13d0*/  R2UR UR9, R15 ;  /* 0x000000000f0972ca */ /* 0x000fe200000e0000 */
[----:B------:R-:W-:Y:S01]  /*13e0*/  IMAD.IADD R22, R9, 0x1, R22 ;  /* 0x0000000109167824 */ /* 0x000fe200078e0216 */
[----:B------:R-:W-:Y:S01]  /*13f0*/  LEA.HI.X.SX32 R17, R11, UR5, 0x1, P1 ;  /* 0x000000050b117c11 */ /* 0x000fe200088f0eff */
[-CC-:B------:R-:W-:Y:S01]  /*1400*/  IMAD R6, R6, R8.reuse, R25.reuse ;  /* 0x0000000806067224 */ /* 0x180fe200078e0219 */
[----:B------:R-:W-:Y:S01]  /*1410*/  LEA.HI.X.SX32 R11, R12, UR5, 0x1, P0 ;  /* 0x000000050c0b7c11 */ /* 0x000fe200080f0eff */
[----:B------:R0:W3:Y:S01]  /*1420*/  LDG.E.U8 R20, desc[UR12][R20.64] ;  /* 0x0000000c14147981 */ /* 0x0000e2000c1e1100 */
[----:B------:R-:W-:Y:S02]  /*1430*/  IMAD.IADD R9, R9, 0x1, R25 ;  /* 0x0000000109097824 */ /* 0x000fe400078e0219 */
[----:B------:R-:W-:Y:S01]  /*1440*/  IADD3 R12, P0, PT, R6, UR4, RZ ;  /* 0x00000004060c7c10 */ /* 0x000fe2000ff1e0ff */
[----:B------:R1:W4:Y:S01]  /*1450*/  LDG.E.U8 R23, desc[UR10][R10.64] ;  /* 0x0000000a0a177981 */ /* 0x000322000c1e1100 */
[----:B------:R-:W-:-:S03]  /*1460*/  IMAD R27, R7, R8, R27 ;  /* 0x00000008071b7224 */ /* 0x000fc600078e021b */
[----:B------:R5:W2:Y:S01]  /*1470*/  LDG.E.U8 R19, desc[UR8][R16.64] ;  /* 0x0000000810137981 */ /* 0x000aa2000c1e1100 */
[----:B0-----:R-:W-:Y:S02]  /*1480*/  SHF.R.S32.HI R21, RZ, 0x1f, R22 ;  /* 0x0000001fff157819 */ /* 0x001fe40000011416 */
[----:B-1----:R-:W-:Y:S01]  /*1490*/  IADD3 R10, P1, PT, R22, UR4, RZ ;  /* 0x00000004160a7c10 */ /* 0x002fe2000ff3e0ff */
[----:B------:R-:W-:Y:S01]  /*14a0*/  IMAD R7, R7, R8, R25 ;  /* 0x0000000807077224 */ /* 0x000fe200078e0219 */
[----:B------:R-:W-:Y:S02]  /*14b0*/  LEA.HI.X.SX32 R13, R6, UR5, 0x1, P0 ;  /* 0x00000005060d7c11 */ /* 0x000fe400080f0eff */
[----:B------:R-:W-:Y:S02]  /*14c0*/  IADD3.X R11, PT, PT, R21, UR5, RZ, P1, !PT ;  /* 0x00000005150b7c10 */ /* 0x000fe40008ffe4ff */
[----:B-----5:R-:W-:Y:S01]  /*14d0*/  IADD3 R16, P2, PT, R9, UR4, RZ ;  /* 0x0000000409107c10 */ /* 0x020fe2000ff5e0ff */
[----:B------:R-:W2:Y:S01]  /*14e0*/  LDG.E.U8 R12, desc[UR6][R12.64] ;  /* 0x000000060c0c7981 */ /* 0x000ea2000c1e1100 */
[----:B------:R-:W-:-:S02]  /*14f0*/  IADD3 R6, P0, PT, R7, UR4, RZ ;  /* 0x0000000407067c10 */ /* 0x000fc4000ff1e0ff */
[----:B------:R-:W-:Y:S01]  /*1500*/  LEA.HI.X.SX32 R17, R9, UR5, 0x1, P2 ;  /* 0x0000000509117c11 */ /* 0x000fe200090f0eff */
[----:B------:R-:W5:Y:S01]  /*1510*/  LDG.E.U8 R10, desc[UR6][R10.64] ;  /* 0x000000060a0a7981 */ /* 0x000f62000c1e1100 */
[----:B------:R-:W-:Y:S02]  /*1520*/  IADD3 R8, P1, PT, R27, UR4, RZ ;  /* 0x000000041b087c10 */ /* 0x000fe4000ff3e0ff */
[----:B------:R-:W-:Y:S01]  /*1530*/  LEA.HI.X.SX32 R7, R7, UR5, 0x1, P0 ;  /* 0x0000000507077c11 */ /* 0x000fe200080f0eff */
[----:B------:R-:W4:Y:S01]  /*1540*/  LDG.E.U8 R16, desc[UR8][R16.64] ;  /* 0x0000000810107981 */ /* 0x000f22000c1e1100 */
[----:B------:R-:W-:-:S03]  /*1550*/  LEA.HI.X.SX32 R9, R27, UR5, 0x1, P1 ;  /* 0x000000051b097c11 */ /* 0x000fc600088f0eff */
[----:B------:R-:W3:Y:S04]  /*1560*/  LDG.E.U8 R6, desc[UR10][R6.64] ;  /* 0x0000000a06067981 */ /* 0x000ee8000c1e1100 */
[----:B------:R-:W3:Y:S01]  /*1570*/  LDG.E.U8 R9, desc[UR12][R8.64] ;  /* 0x0000000c08097981 */ /* 0x000ee2000c1e1100 */
[----:B------:R-:W-:Y:S01]  /*1580*/  BSSY.RECONVERGENT B1, `(.L_x_14) ;  /* 0x0000029000017945 */ /* 0x000fe20003800200 */
[----:B--2---:R-:W-:Y:S02]  /*1590*/  IADD3 R12, PT, PT, R19, R18, R12 ;  /* 0x00000012130c7210 */ /* 0x004fe40007ffe00c */
[----:B-----5:R-:W-:Y:S02]  /*15a0*/  ISETP.NE.AND P0, PT, R10, 0x1, PT ;  /* 0x000000010a00780c */ /* 0x020fe40003f05270 */
[----:B----4-:R-:W-:-:S04]  /*15b0*/  IADD3 R23, PT, PT, R23, R12, R16 ;  /* 0x0000000c17177210 */ /* 0x010fc80007ffe010 */
[----:B---3--:R-:W-:-:S05]  /*15c0*/  IADD3 R20, PT, PT, R20, R23, R6 ;  /* 0x0000001714147210 */ /* 0x008fca0007ffe006 */
[----:B------:R-:W-:Y:S02]  /*15d0*/  IMAD.IADD R20, R20, 0x1, R9 ;  /* 0x0000000114147824 */ /* 0x000fe400078e0209 */
[----:B------:R-:W-:Y:S05]  /*15e0*/  @!P0 BRA `(.L_x_15) ;  /* 0x0000000000348947 */ /* 0x000fea0003800000 */
[C---:B------:R-:W-:Y:S01]  /*15f0*/  ISETP.NE.AND P0, PT, R20.reuse, 0x3, PT ;  /* 0x000000031400780c */ /* 0x040fe20003f05270 */
[----:B------:R-:W0:Y:S01]  /*1600*/  LDCU.64 UR4, c[0x0][0x390] ;  /* 0x00007200ff0477ac */ /* 0x000e220008000a00 */
[----:B------:R-:W-:Y:S02]  /*1610*/  IMAD.MOV.U32 R11, RZ, RZ, 0x1 ;  /* 0x00000001ff0b7424 */ /* 0x000fe400078e00ff */
[----:B------:R-:W-:-:S13]  /*1620*/  ISETP.NE.AND P0, PT, R20, 0x6, P0 ;  /* 0x000000061400780c */ /* 0x000fda0000705270 */
[C---:B------:R-:W-:Y:S02]  /*1630*/  @!P0 R2UR UR6, R14.reuse ;  /* 0x000000000e0682ca */ /* 0x040fe400000e0000 */
[C---:B------:R-:W-:Y:S02]  /*1640*/  @!P0 R2UR UR7, R15.reuse ;  /* 0x000000000f0782ca */ /* 0x040fe400000e0000 */
[----:B------:R-:W-:Y:S02]  /*1650*/  @P0 R2UR UR8, R14 ;  /* 0x000000000e0802ca */ /* 0x000fe400000e0000 */
[----:B------:R-:W-:Y:S02]  /*1660*/  @P0 R2UR UR9, R15 ;  /* 0x000000000f0902ca */ /* 0x000fe400000e0000 */
[----:B0-----:R-:W-:-:S04]  /*1670*/  IADD3 R22, P1, PT, R22, UR4, RZ ;  /* 0x0000000416167c10 */ /* 0x001fc8000ff3e0ff */
[----:B------:R-:W-:-:S05]  /*1680*/  IADD3.X R23, PT, PT, R21, UR5, RZ, P1, !PT ;  /* 0x0000000515177c10 */ /* 0x000fca0008ffe4ff */
[----:B------:R2:W-:Y:S04]  /*1690*/  @!P0 STG.E.U8 desc[UR6][R22.64], R11 ;  /* 0x0000000b16008986 */ /* 0x0005e8000c101106 */
[----:B------:R2:W-:Y:S01]  /*16a0*/  @P0 STG.E.U8 desc[UR8][R22.64], RZ ;  /* 0x000000ff16000986 */ /* 0x0005e2000c101108 */
[----:B------:R-:W-:Y:S05]  /*16b0*/  BRA `(.L_x_16) ;  /* 0x0000000000547947 */ /* 0x000fea0003800000 */
.L_x_15:
[----:B------:R-:W-:-:S13]  /*16c0*/  ISETP.GE.U32.AND P0, PT, R20, 0x2, PT ;  /* 0x000000021400780c */ /* 0x000fda0003f06070 */
[----:B------:R-:W-:Y:S05]  /*16d0*/  @!P0 BRA `(.L_x_17) ;  /* 0x0000000000348947 */ /* 0x000fea0003800000 */
[----:B------:R-:W-:Y:S01]  /*16e0*/  LOP3.LUT R6, R20, 0xfffffffe, RZ, 0xc0, !PT ;  /* 0xfffffffe14067812 */ /* 0x000fe200078ec0ff */
[----:B------:R-:W0:Y:S01]  /*16f0*/  LDCU.64 UR4, c[0x0][0x390] ;  /* 0x00007200ff0477ac */ /* 0x000e220008000a00 */
[----:B------:R-:W-:Y:S02]  /*1700*/  IMAD.MOV.U32 R11, RZ, RZ, 0x1 ;  /* 0x00000001ff0b7424 */ /* 0x000fe400078e00ff */
[----:B------:R-:W-:-:S13]  /*1710*/  ISETP.NE.AND P0, PT, R6, 0x2, PT ;  /* 0x000000020600780c */ /* 0x000fda0003f05270 */
        /* <DEDUP_REMOVED lines=9> */
.L_x_17:
[----:B------:R-:W0:Y:S01]  /*17b0*/  LDCU.64 UR4, c[0x0][0x390] ;  /* 0x00007200ff0477ac */ /* 0x000e220008000a00 */
[----:B------:R-:W-:Y:S02]  /*17c0*/  R2UR UR6, R14 ;  /* 0x000000000e0672ca */ /* 0x000fe400000e0000 */
[----:B------:R-:W-:Y:S02]  /*17d0*/  R2UR UR7, R15 ;  /* 0x000000000f0772ca */ /* 0x000fe400000e0000 */
[----:B0-----:R-:W-:-:S04]  /*17e0*/  IADD3 R22, P0, PT, R22, UR4, RZ ;  /* 0x0000000416167c10 */ /* 0x001fc8000ff1e0ff */
[----:B------:R-:W-:-:S07]  /*17f0*/  IADD3.X R23, PT, PT, R21, UR5, RZ, P0, !PT ;  /* 0x0000000515177c10 */ /* 0x000fce00087fe4ff */
[----:B------:R1:W-:Y:S02]  /*1800*/  STG.E.U8 desc[UR6][R22.64], RZ ;  /* 0x000000ff16007986 */ /* 0x0003e4000c101106 */
.L_x_16:
[----:B------:R-:W-:Y:S05]  /*1810*/  BSYNC.RECONVERGENT B1 ;  /* 0x0000000000017941 */ /* 0x000fea0003800200 */
.L_x_14:
[----:B------:R-:W-:-:S05]  /*1820*/  IADD3 R5, P0, PT, R2, R5, RZ ;  /* 0x0000000502057210 */ /* 0x000fca0007f1e0ff */
[----:B------:R-:W-:Y:S01]  /*1830*/  IMAD.X R4, RZ, RZ, R4, P0 ;  /* 0x000000ffff047224 */ /* 0x000fe200000e0604 */
[----:B------:R-:W-:-:S04]  /*1840*/  ISETP.GE.U32.AND P0, PT, R5, R0, PT ;  /* 0x000000000500720c */ /* 0x000fc80003f06070 */
[----:B------:R-:W-:-:S13]  /*1850*/  ISETP.GE.U32.AND.EX P0, PT, R4, RZ, PT, P0 ;  /* 0x000000ff0400720c */ /* 0x000fda0003f06100 */
[----:B------:R-:W-:Y:S05]  /*1860*/  @!P0 BRA `(.L_x_18) ;  /* 0xffffffe800288947 */ /* 0x000fea000383ffff */
.L_x_1:
[----:B------:R-:W-:Y:S05]  /*1870*/  BSYNC.RECONVERGENT B0 ;  /* 0x0000000000007941 */ /* 0x000fea0003800200 */
.L_x_0:
[----:B------:R-:W-:Y:S06]  /*1880*/  BAR.SYNC.DEFER_BLOCKING 0x0 ;  /* 0x0000000000007b1d */ /* 0x000fec0000010000 */
[----:B------:R-:W-:Y:S05]  /*1890*/  EXIT ;  /* 0x000000000000794d */ /* 0x000fea0003800000 */
        .weak           $__internal_0_$__cuda_sm20_rem_u64
        .type           $__internal_0_$__cuda_sm20_rem_u64,@function
        .size           $__internal_0_$__cuda_sm20_rem_u64,(.L_x_20 - $__internal_0_$__cuda_sm20_rem_u64)
$__internal_0_$__cuda_sm20_rem_u64:
[----:B------:R-:W0:Y:S01]  /*18a0*/  LDCU UR4, c[0x0][0x38c] ;  /* 0x00007180ff0477ac */ /* 0x000e220008000800 */
[----:B------:R-:W-:Y:S02]  /*18b0*/  UMOV UR5, URZ ;  /* 0x000000ff00057c82 */ /* 0x000fe40008000000 */
[----:B0-----:R-:W0:Y:S08]  /*18c0*/  I2F.U64.RP R9, UR4 ;  /* 0x0000000400097d12 */ /* 0x001e300008309000 */
[----:B0-----:R-:W0:Y:S02]  /*18d0*/  MUFU.RCP R9, R9 ;  /* 0x0000000900097308 */ /* 0x001e240000001000 */
[----:B0-----:R-:W-:-:S06]  /*18e0*/  VIADD R10, R9, 0x1ffffffe ;  /* 0x1ffffffe090a7836 */ /* 0x001fcc0000000000 */
[----:B------:R-:W0:Y:S02]  /*18f0*/  F2I.U64.TRUNC R10, R10 ;  /* 0x0000000a000a7311 */ /* 0x000e24000020d800 */
[----:B0-----:R-:W-:-:S04]  /*1900*/  IMAD.WIDE.U32 R12, R10, UR4, RZ ;  /* 0x000000040a0c7c25 */ /* 0x001fc8000f8e00ff */
[----:B------:R-:W-:Y:S01]  /*1910*/  IMAD R13, R11, UR4, R13 ;  /* 0x000000040b0d7c24 */ /* 0x000fe2000f8e020d */
[----:B------:R-:W-:-:S05]  /*1920*/  IADD3 R17, P0, PT, RZ, -R12, RZ ;  /* 0x8000000cff117210 */ /* 0x000fca0007f1e0ff */
[----:B------:R-:W-:-:S04]  /*1930*/  IMAD.HI.U32 R12, R10, R17, RZ ;  /* 0x000000110a0c7227 */ /* 0x000fc800078e00ff */
[----:B------:R-:W-:Y:S02]  /*1940*/  IMAD.X R19, RZ, RZ, ~R13, P0 ;  /* 0x000000ffff137224 */ /* 0x000fe400000e0e0d */
[----:B------:R-:W-:Y:S02]  /*1950*/  IMAD.MOV.U32 R13, RZ, RZ, R10 ;  /* 0x000000ffff0d7224 */ /* 0x000fe400078e000a */
[-C--:B------:R-:W-:Y:S02]  /*1960*/  IMAD R21, R11, R19.reuse, RZ ;  /* 0x000000130b157224 */ /* 0x080fe400078e02ff */
[----:B------:R-:W-:-:S04]  /*1970*/  IMAD.WIDE.U32 R12, P0, R10, R19, R12 ;  /* 0x000000130a0c7225 */ /* 0x000fc8000780000c */
[----:B------:R-:W-:-:S04]  /*1980*/  IMAD.HI.U32 R9, R11, R19, RZ ;  /* 0x000000130b097227 */ /* 0x000fc800078e00ff */
[----:B------:R-:W-:-:S04]  /*1990*/  IMAD.HI.U32 R12, P1, R11, R17, R12 ;  /* 0x000000110b0c7227 */ /* 0x000fc8000782000c */
[----:B------:R-:W-:Y:S01]  /*19a0*/  IMAD.X R9, R9, 0x1, R11, P0 ;  /* 0x0000000109097824 */ /* 0x000fe200000e060b */
[----:B------:R-:W-:-:S04]  /*19b0*/  IADD3 R13, P2, PT, R21, R12, RZ ;  /* 0x0000000c150d7210 */ /* 0x000fc80007f5e0ff */
[----:B------:R-:W-:Y:S01]  /*19c0*/  IADD3.X R9, PT, PT, RZ, RZ, R9, P2, P1 ;  /* 0x000000ffff097210 */ /* 0x000fe200017e2409 */
[----:B------:R-:W-:-:S03]  /*19d0*/  IMAD.WIDE.U32 R10, R13, UR4, RZ ;  /* 0x000000040d0a7c25 */ /* 0x000fc6000f8e00ff */
[----:B------:R-:W-:Y:S01]  /*19e0*/  IADD3 R17, P0, PT, RZ, -R10, RZ ;  /* 0x8000000aff117210 */ /* 0x000fe20007f1e0ff */
[----:B------:R-:W-:Y:S02]  /*19f0*/  IMAD R10, R9, UR4, R11 ;  /* 0x00000004090a7c24 */ /* 0x000fe4000f8e020b */
[----:B------:R-:W-:Y:S02]  /*1a00*/  IMAD.MOV.U32 R11, RZ, RZ, RZ ;  /* 0x000000ffff0b7224 */ /* 0x000fe400078e00ff */
[----:B------:R-:W-:-:S04]  /*1a10*/  IMAD.HI.U32 R12, R13, R17, RZ ;  /* 0x000000110d0c7227 */ /* 0x000fc800078e00ff */
[----:B------:R-:W-:-:S04]  /*1a20*/  IMAD.X R10, RZ, RZ, ~R10, P0 ;  /* 0x000000ffff0a7224 */ /* 0x000fc800000e0e0a */
[----:B------:R-:W-:-:S04]  /*1a30*/  IMAD.WIDE.U32 R12, P0, R13, R10, R12 ;  /* 0x0000000a0d0c7225 */ /* 0x000fc8000780000c */
[C---:B------:R-:W-:Y:S02]  /*1a40*/  IMAD R16, R9.reuse, R10, RZ ;  /* 0x0000000a09107224 */ /* 0x040fe400078e02ff */
[----:B------:R-:W-:-:S04]  /*1a50*/  IMAD.HI.U32 R13, P1, R9, R17, R12 ;  /* 0x00000011090d7227 */ /* 0x000fc8000782000c */
[----:B------:R-:W-:Y:S01]  /*1a60*/  IMAD.HI.U32 R10, R9, R10, RZ ;  /* 0x0000000a090a7227 */ /* 0x000fe200078e00ff */
[----:B------:R-:W-:-:S03]  /*1a70*/  IADD3 R13, P2, PT, R16, R13, RZ ;  /* 0x0000000d100d7210 */ /* 0x000fc60007f5e0ff */
[----:B------:R-:W-:Y:S02]  /*1a80*/  IMAD.X R9, R10, 0x1, R9, P0 ;  /* 0x000000010a097824 */ /* 0x000fe400000e0609 */
[----:B------:R-:W-:-:S03]  /*1a90*/  IMAD.HI.U32 R10, R13, R6, RZ ;  /* 0x000000060d0a7227 */ /* 0x000fc600078e00ff */
[----:B------:R-:W-:Y:S01]  /*1aa0*/  IADD3.X R9, PT, PT, RZ, RZ, R9, P2, P1 ;  /* 0x000000ffff097210 */ /* 0x000fe200017e2409 */
[----:B------:R-:W-:-:S04]  /*1ab0*/  IMAD.WIDE.U32 R10, R13, R7, R10 ;  /* 0x000000070d0a7225 */ /* 0x000fc800078e000a */
[C---:B------:R-:W-:Y:S02]  /*1ac0*/  IMAD R13, R9.reuse, R7, RZ ;  /* 0x00000007090d7224 */ /* 0x040fe400078e02ff */
[----:B------:R-:W-:-:S04]  /*1ad0*/  IMAD.HI.U32 R10, P0, R9, R6, R10 ;  /* 0x00000006090a7227 */ /* 0x000fc8000780000a */
[----:B------:R-:W-:Y:S01]  /*1ae0*/  IMAD.HI.U32 R9, R9, R7, RZ ;  /* 0x0000000709097227 */ /* 0x000fe200078e00ff */
[----:B------:R-:W-:-:S03]  /*1af0*/  IADD3 R10, P1, PT, R13, R10, RZ ;  /* 0x0000000a0d0a7210 */ /* 0x000fc60007f3e0ff */
[----:B------:R-:W-:Y:S02]  /*1b00*/  IMAD.X R9, RZ, RZ, R9, P0 ;  /* 0x000000ffff097224 */ /* 0x000fe400000e0609 */
[----:B------:R-:W-:-:S04]  /*1b10*/  IMAD.WIDE.U32 R10, R10, UR4, RZ ;  /* 0x000000040a0a7c25 */ /* 0x000fc8000f8e00ff */
[----:B------:R-:W-:Y:S01]  /*1b20*/  IMAD.X R9, RZ, RZ, R9, P1 ;  /* 0x000000ffff097224 */ /* 0x000fe200008e0609 */
[----:B------:R-:W-:-:S03]  /*1b30*/  IADD3 R6, P0, PT, -R10, R6, RZ ;  /* 0x000000060a067210 */ /* 0x000fc60007f1e1ff */
[----:B------:R-:W-:-:S04]  /*1b40*/  IMAD R12, R9, UR4, R11 ;  /* 0x00000004090c7c24 */ /* 0x000fc8000f8e020b */
[----:B------:R-:W-:Y:S01]  /*1b50*/  IMAD.X R12, R7, 0x1, ~R12, P0 ;  /* 0x00000001070c7824 */ /* 0x000fe200000e0e0c */
[C---:B------:R-:W-:Y:S02]  /*1b60*/  ISETP.GE.U32.AND P0, PT, R6.reuse, UR4, PT ;  /* 0x0000000406007c0c */ /* 0x040fe4000bf06070 */
[----:B------:R-:W-:Y:S02]  /*1b70*/  IADD3 R7, P1, PT, R6, -UR4, RZ ;  /* 0x8000000406077c10 */ /* 0x000fe4000ff3e0ff */
[C---:B------:R-:W-:Y:S02]  /*1b80*/  ISETP.GE.U32.AND.EX P0, PT, R12.reuse, RZ, PT, P0 ;  /* 0x000000ff0c00720c */ /* 0x040fe40003f06100 */
[----:B------:R-:W-:Y:S02]  /*1b90*/  IADD3.X R9, PT, PT, R12, -0x1, RZ, P1, !PT ;  /* 0xffffffff0c097810 */ /* 0x000fe40000ffe4ff */
[----:B------:R-:W-:Y:S02]  /*1ba0*/  SEL R7, R7, R6, P0 ;  /* 0x0000000607077207 */ /* 0x000fe40000000000 */
[----:B------:R-:W-:-:S02]  /*1bb0*/  SEL R9, R9, R12, P0 ;  /* 0x0000000c09097207 */ /* 0x000fc40000000000 */
[C---:B------:R-:W-:Y:S01]  /*1bc0*/  ISETP.GE.U32.AND P0, PT, R7.reuse, UR4, PT ;  /* 0x0000000407007c0c */ /* 0x040fe2000bf06070 */
[----:B------:R-:W-:Y:S01]  /*1bd0*/  VIADD R6, R7, -UR4 ;  /* 0x8000000407067c36 */ /* 0x000fe20008000000 */
[----:B------:R-:W-:Y:S02]  /*1be0*/  ISETP.NE.U32.AND P1, PT, RZ, UR4, PT ;  /* 0x00000004ff007c0c */ /* 0x000fe4000bf25070 */
[----:B------:R-:W-:Y:S01]  /*1bf0*/  ISETP.GE.U32.AND.EX P0, PT, R9, RZ, PT, P0 ;  /* 0x000000ff0900720c */ /* 0x000fe20003f06100 */
[----:B------:R-:W-:Y:S01]  /*1c00*/  IMAD.MOV.U32 R9, RZ, RZ, 0x0 ;  /* 0x00000000ff097424 */ /* 0x000fe200078e00ff */
[----:B------:R-:W-:Y:S02]  /*1c10*/  ISETP.NE.AND.EX P1, PT, RZ, RZ, PT, P1 ;  /* 0x000000ffff00720c */ /* 0x000fe40003f25310 */
[----:B------:R-:W-:-:S04]  /*1c20*/  SEL R6, R6, R7, P0 ;  /* 0x0000000706067207 */ /* 0x000fc80000000000 */
[----:B------:R-:W-:Y:S01]  /*1c30*/  SEL R6, R6, 0xffffffff, P1 ;  /* 0xffffffff06067807 */ /* 0x000fe20000800000 */
[----:B------:R-:W-:Y:S06]  /*1c40*/  RET.REL.NODEC R8 `(_Z9HL_kernelPhjjS_) ;  /* 0xffffffe008ec7950 */ /* 0x000fec0003c3ffff */
.L_x_19:
[----:B------:R-:W-:-:S00]  /*1c50*/  BRA `(.L_x_19) ;  /* 0xfffffffc00fc7947 */ /* 0x000fc0000383ffff */
[----:B------:R-:W-:-:S00]  /*1c60*/  NOP ;  /* 0x0000000000007918 */ /* 0x000fc00000000000 */
        /* <DEDUP_REMOVED lines=9> */
.L_x_20:


//--------------------- .nv.shared.reserved.0     --------------------------
	.section	.nv.shared.reserved.0,"aw",@nobits
	.weak		__nv_reservedSMEM_offset_0_alias
	.size		__nv_reservedSMEM_offset_0_alias, 0, 64
	.other		__nv_reservedSMEM_offset_0_alias,@"STO_CUDA_RESERVED_SHARED STV_DEFAULT"
__nv_reservedSMEM_offset_0_alias:
	.zero		0
	.zero		64


//--------------------- .nv.constant0._Z9HL_kernelPhjjS_ --------------------------
	.section	.nv.constant0._Z9HL_kernelPhjjS_,"a",@progbits
	.sectionflags	@""
	.align	4
.nv.constant0._Z9HL_kernelPhjjS_:
	.zero		920


//--------------------- SYMBOLS --------------------------

	.type		.nv.reservedSmem.offset0,@object
	.size		.nv.reservedSmem.offset0,0x4
